	.target	sm_90a

	.elftype	@"ET_EXEC"


//--------------------- .note.nv.tkinfo           --------------------------
	.section	.note.nv.tkinfo,"",@"SHT_NOTE"
	.sectionflags	@"SHF_NOTE_NV_TKINFO"
	.tkinfo
        /*0018*/ 	.word	0x00000002
        /*0030*/ 	.string	""
        /*0030*/ 	.string	"ptxas"
        /*0030*/ 	.string	"Cuda compilation tools, release 13.0, V13.0.88"
        /*0030*/ 	.string	"Build cuda_13.0.r13.0/compiler.36424714_0"
        /*0030*/ 	.string	"-v  -suppress-debug-info  -lineinfo  -arch sm_90a "



//--------------------- .note.nv.cuinfo           --------------------------
	.section	.note.nv.cuinfo,"",@"SHT_NOTE"
	.sectionflags	@"SHF_NOTE_NV_CUINFO"
        /*0018*/ 	.short	0x0002
        /*001a*/ 	.short	0x005a
        /*001c*/ 	.short	0x0082
	.zero		2


//--------------------- .nv.info                  --------------------------
	.section	.nv.info,"",@"SHT_CUDA_INFO"
	.align	4


	//----- nvinfo : EIATTR_REGCOUNT
	.align		4
        /*0000*/ 	.byte	0x04, 0x2f
        /*0002*/ 	.short	(.L_1 - .L_0)
	.align		4
.L_0:
        /*0004*/ 	.word	index@(gluon_wgmma)
        /*0008*/ 	.word	0x0000009a


	//----- nvinfo : EIATTR_FRAME_SIZE
	.align		4
.L_1:
        /*000c*/ 	.byte	0x04, 0x11
        /*000e*/ 	.short	(.L_3 - .L_2)
	.align		4
.L_2:
        /*0010*/ 	.word	index@(gluon_wgmma)
        /*0014*/ 	.word	0x00000000


	//----- nvinfo : EIATTR_MIN_STACK_SIZE
	.align		4
.L_3:
        /*0018*/ 	.byte	0x04, 0x12
        /*001a*/ 	.short	(.L_5 - .L_4)
	.align		4
.L_4:
        /*001c*/ 	.word	index@(gluon_wgmma)
        /*0020*/ 	.word	0x00000000
.L_5:


//--------------------- .nv.compat                --------------------------
	.section	.nv.compat,"",@"SHT_CUDA_COMPAT_INFO"
	.align	4
        /*0000*/ 	.byte	0x02, 0x09, 0x01, 0x00, 0x02, 0x02, 0x04, 0x00, 0x02, 0x05, 0x05, 0x00, 0x03, 0x07, 0x01, 0x01
        /*0010*/ 	.byte	0x02, 0x03, 0x03, 0x00, 0x02, 0x06, 0x01, 0x00, 0x04, 0x0b, 0x08, 0x00, 0x00, 0x00, 0x00, 0x00
        /*0020*/ 	.byte	0x00, 0x00, 0x00, 0x00


//--------------------- .nv.info.gluon_wgmma      --------------------------
	.section	.nv.info.gluon_wgmma,"",@"SHT_CUDA_INFO"
	.sectionflags	@""
	.align	4


	//----- nvinfo : EIATTR_CUDA_API_VERSION
	.align		4
        /*0000*/ 	.byte	0x04, 0x37
        /*0002*/ 	.short	(.L_7 - .L_6)
.L_6:
        /*0004*/ 	.word	0x00000082


	//----- nvinfo : EIATTR_KPARAM_INFO
	.align		4
.L_7:
        /*0008*/ 	.byte	0x04, 0x17
        /*000a*/ 	.short	(.L_9 - .L_8)
.L_8:
        /*000c*/ 	.word	0x00000000
        /*0010*/ 	.short	0x000a
        /*0012*/ 	.short	0x0048
        /*0014*/ 	.byte	0x00, 0xf4, 0x21, 0x00


	//----- nvinfo : EIATTR_KPARAM_INFO
	.align		4
.L_9:
        /*0018*/ 	.byte	0x04, 0x17
        /*001a*/ 	.short	(.L_11 - .L_10)
.L_10:
        /*001c*/ 	.word	0x00000000
        /*0020*/ 	.short	0x0009
        /*0022*/ 	.short	0x0040
        /*0024*/ 	.byte	0x00, 0xf4, 0x21, 0x00


	//----- nvinfo : EIATTR_KPARAM_INFO
	.align		4
.L_11:
        /*0028*/ 	.byte	0x04, 0x17
        /*002a*/ 	.short	(.L_13 - .L_12)
.L_12:
        /*002c*/ 	.word	0x00000000
        /*0030*/ 	.short	0x0008
        /*0032*/ 	.short	0x0038
        /*0034*/ 	.byte	0x00, 0xf0, 0x21, 0x00


	//----- nvinfo : EIATTR_KPARAM_INFO
	.align		4
.L_13:
        /*0038*/ 	.byte	0x04, 0x17
        /*003a*/ 	.short	(.L_15 - .L_14)
.L_14:
        /*003c*/ 	.word	0x00000000
        /*0040*/ 	.short	0x0007
        /*0042*/ 	.short	0x0030
        /*0044*/ 	.byte	0x00, 0xf0, 0x21, 0x00


	//----- nvinfo : EIATTR_KPARAM_INFO
	.align		4
.L_15:
        /*0048*/ 	.byte	0x04, 0x17
        /*004a*/ 	.short	(.L_17 - .L_16)
.L_16:
        /*004c*/ 	.word	0x00000000
        /*0050*/ 	.short	0x0006
        /*0052*/ 	.short	0x0028
        /*0054*/ 	.byte	0x00, 0xf0, 0x21, 0x00


	//----- nvinfo : EIATTR_KPARAM_INFO
	.align		4
.L_17:
        /*0058*/ 	.byte	0x04, 0x17
        /*005a*/ 	.short	(.L_19 - .L_18)
.L_18:
        /*005c*/ 	.word	0x00000000
        /*0060*/ 	.short	0x0005
        /*0062*/ 	.short	0x0020
        /*0064*/ 	.byte	0x00, 0xf0, 0x11, 0x00


	//----- nvinfo : EIATTR_KPARAM_INFO
	.align		4
.L_19:
        /*0068*/ 	.byte	0x04, 0x17
        /*006a*/ 	.short	(.L_21 - .L_20)
.L_20:
        /*006c*/ 	.word	0x00000000
        /*0070*/ 	.short	0x0004
        /*0072*/ 	.short	0x001c
        /*0074*/ 	.byte	0x00, 0xf0, 0x11, 0x00


	//----- nvinfo : EIATTR_KPARAM_INFO
	.align		4
.L_21:
        /*0078*/ 	.byte	0x04, 0x17
        /*007a*/ 	.short	(.L_23 - .L_22)
.L_22:
        /*007c*/ 	.word	0x00000000
        /*0080*/ 	.short	0x0003
        /*0082*/ 	.short	0x0018
        /*0084*/ 	.byte	0x00, 0xf0, 0x11, 0x00


	//----- nvinfo : EIATTR_KPARAM_INFO
	.align		4
.L_23:
        /*0088*/ 	.byte	0x04, 0x17
        /*008a*/ 	.short	(.L_25 - .L_24)
.L_24:
        /*008c*/ 	.word	0x00000000
        /*0090*/ 	.short	0x0002
        /*0092*/ 	.short	0x0010
        /*0094*/ 	.byte	0x00, 0xf4, 0x21, 0x00


	//----- nvinfo : EIATTR_KPARAM_INFO
	.align		4
.L_25:
        /*0098*/ 	.byte	0x04, 0x17
        /*009a*/ 	.short	(.L_27 - .L_26)
.L_26:
        /*009c*/ 	.word	0x00000000
        /*00a0*/ 	.short	0x0001
        /*00a2*/ 	.short	0x0008
        /*00a4*/ 	.byte	0x00, 0xf4, 0x21, 0x00


	//----- nvinfo : EIATTR_KPARAM_INFO
	.align		4
.L_27:
        /*00a8*/ 	.byte	0x04, 0x17
        /*00aa*/ 	.short	(.L_29 - .L_28)
.L_28:
        /*00ac*/ 	.word	0x00000000
        /*00b0*/ 	.short	0x0000
        /*00b2*/ 	.short	0x0000
        /*00b4*/ 	.byte	0x00, 0xf4, 0x21, 0x00


	//----- nvinfo : EIATTR_SPARSE_MMA_MASK
	.align		4
.L_29:
        /*00b8*/ 	.byte	0x03, 0x50
        /*00ba*/ 	.short	0x0000


	//----- nvinfo : EIATTR_MAXREG_COUNT
	.align		4
        /*00bc*/ 	.byte	0x03, 0x1b
        /*00be*/ 	.short	0x00ff


	//----- nvinfo : EIATTR_NUM_BARRIERS
	.align		4
        /*00c0*/ 	.byte	0x02, 0x4c
        /*00c2*/ 	.byte	0x01
	.zero		1


	//----- nvinfo : EIATTR_MERCURY_ISA_VERSION
	.align		4
        /*00c4*/ 	.byte	0x03, 0x5f
        /*00c6*/ 	.short	0x0101


	//----- nvinfo : EIATTR_INT_WARP_WIDE_INSTR_OFFSETS
	.align		4
        /*00c8*/ 	.byte	0x04, 0x31
        /*00ca*/ 	.short	(.L_31 - .L_30)


	//   ....[0]....
.L_30:
        /*00cc*/ 	.word	0x00001300


	//   ....[1]....
        /*00d0*/ 	.word	0x00001320


	//   ....[2]....
        /*00d4*/ 	.word	0x000013d0


	//   ....[3]....
        /*00d8*/ 	.word	0x00001cc0


	//   ....[4]....
        /*00dc*/ 	.word	0x00001cd0


	//   ....[5]....
        /*00e0*/ 	.word	0x00001d50


	//   ....[6]....
        /*00e4*/ 	.word	0x00001d60


	//   ....[7]....
        /*00e8*/ 	.word	0x000027b0


	//   ....[8]....
        /*00ec*/ 	.word	0x000027c0


	//----- nvinfo : EIATTR_COOP_GROUP_MASK_REGIDS
	.align		4
.L_31:
        /*00f0*/ 	.byte	0x04, 0x29
        /*00f2*/ 	.short	(.L_33 - .L_32)


	//   ....[0]....
.L_32:
        /*00f4*/ 	.word	0xffffffff


	//   ....[1]....
        /*00f8*/ 	.word	0xffffffff


	//   ....[2]....
        /*00fc*/ 	.word	0xffffffff


	//----- nvinfo : EIATTR_COOP_GROUP_INSTR_OFFSETS
	.align		4
.L_33:
        /*0100*/ 	.byte	0x04, 0x28
        /*0102*/ 	.short	(.L_35 - .L_34)


	//   ....[0]....
.L_34:
        /*0104*/ 	.word	0x00000150


	//   ....[1]....
        /*0108*/ 	.word	0x00000720


	//   ....[2]....
        /*010c*/ 	.word	0x00000cd0


	//----- nvinfo : EIATTR_MBARRIER_INSTR_OFFSETS
	.align		4
.L_35:
        /*0110*/ 	.byte	0x04, 0x39
        /*0112*/ 	.short	(.L_37 - .L_36)


	//   ....[0]....
.L_36:
        /*0114*/ 	.word	0x00001470
        /*0118*/ 	.word	0x000000ff
        /*011c*/ 	.word	0x00018000
        /*0120*/ 	.short	0x0100
        /*0122*/ 	.byte	0x07
	.zero		1


	//   ....[1]....
        /*0124*/ 	.word	0x00001600
        /*0128*/ 	.word	0x000000ff
        /*012c*/ 	.word	0x00018008
        /*0130*/ 	.short	0x0100
        /*0132*/ 	.byte	0x07
	.zero		1


	//   ....[2]....
        /*0134*/ 	.word	0x00001eb0
        /*0138*/ 	.word	0x000000ff
        /*013c*/ 	.word	0x00018000
        /*0140*/ 	.short	0x010a
        /*0142*/ 	.byte	0x1c
	.zero		1


	//   ....[3]....
        /*0144*/ 	.word	0x00002250
        /*0148*/ 	.word	0x000000ff
        /*014c*/ 	.word	0x00018000
        /*0150*/ 	.short	0x0108
        /*0152*/ 	.byte	0x07
	.zero		1


	//   ....[4]....
        /*0154*/ 	.word	0x00002350
        /*0158*/ 	.word	0x000000ff
        /*015c*/ 	.word	0x00018008
        /*0160*/ 	.short	0x0108
        /*0162*/ 	.byte	0x07
	.zero		1


	//   ....[5]....
        /*0164*/ 	.word	0x00002850
        /*0168*/ 	.word	0x000000ff
        /*016c*/ 	.word	0x00018000
        /*0170*/ 	.short	0x010a
        /*0172*/ 	.byte	0x1c
	.zero		1


	//----- nvinfo : EIATTR_NUM_MBARRIERS
	.align		4
.L_37:
        /*0174*/ 	.byte	0x03, 0x38
        /*0176*/ 	.short	0x0002


	//----- nvinfo : EIATTR_EXIT_INSTR_OFFSETS
	.align		4
        /*0178*/ 	.byte	0x04, 0x1c
        /*017a*/ 	.short	(.L_39 - .L_38)


	//   ....[0]....
.L_38:
        /*017c*/ 	.word	0x00002840


	//----- nvinfo : EIATTR_REQNTID
	.align		4
.L_39:
        /*0180*/ 	.byte	0x04, 0x10
        /*0182*/ 	.short	(.L_41 - .L_40)
.L_40:
        /*0184*/ 	.word	0x00000100
        /*0188*/ 	.word	0x00000001
        /*018c*/ 	.word	0x00000001


	//----- nvinfo : EIATTR_CRS_STACK_SIZE
	.align		4
.L_41:
        /*0190*/ 	.byte	0x04, 0x1e
        /*0192*/ 	.short	(.L_43 - .L_42)
.L_42:
        /*0194*/ 	.word	0x00000000


	//----- nvinfo : EIATTR_CBANK_PARAM_SIZE
	.align		4
.L_43:
        /*0198*/ 	.byte	0x03, 0x19
        /*019a*/ 	.short	0x0050


	//----- nvinfo : EIATTR_PARAM_CBANK
	.align		4
        /*019c*/ 	.byte	0x04, 0x0a
        /*019e*/ 	.short	(.L_45 - .L_44)
	.align		4
.L_44:
        /*01a0*/ 	.word	index@(.nv.constant0.gluon_wgmma)
        /*01a4*/ 	.short	0x0210
        /*01a6*/ 	.short	0x0050


	//----- nvinfo : EIATTR_SW_WAR
	.align		4
.L_45:
        /*01a8*/ 	.byte	0x04, 0x36
        /*01aa*/ 	.short	(.L_47 - .L_46)
.L_46:
        /*01ac*/ 	.word	0x00000008
.L_47:


//--------------------- .nv.callgraph             --------------------------
	.section	.nv.callgraph,"",@"SHT_CUDA_CALLGRAPH"
	.align	4
	.sectionentsize	8
	.align		4
        /*0000*/ 	.word	0x00000000
	.align		4
        /*0004*/ 	.word	0xffffffff
	.align		4
        /*0008*/ 	.word	0x00000000
	.align		4
        /*000c*/ 	.word	0xfffffffe
	.align		4
        /*0010*/ 	.word	0x00000000
	.align		4
        /*0014*/ 	.word	0xfffffffd
	.align		4
        /*0018*/ 	.word	0x00000000
	.align		4
        /*001c*/ 	.word	0xfffffffc


//--------------------- .text.gluon_wgmma         --------------------------
	.section	.text.gluon_wgmma,"ax",@progbits
	.align	128
        .global         gluon_wgmma
        .type           gluon_wgmma,@function
        .size           gluon_wgmma,(.L_x_52 - gluon_wgmma)
        .other          gluon_wgmma,@"STO_CUDA_ENTRY STV_DEFAULT"
gluon_wgmma:
.text.gluon_wgmma:
[----:B------:R-:W-:Y:S01]  /*0000*/  LDC R1, c[0x0][0x28] ;  /* 0x00000a00ff017b82 */ /* 0x000fe20000000800 */
[----:B------:R-:W1:Y:S07]  /*0010*/  S2R R0, SR_TID.X ;  /* 0x0000000000007919 */ /* 0x000e6e0000002100 */
[----:B------:R-:W2:Y:S01]  /*0020*/  S2UR UR4, SR_CgaCtaId ;  /* 0x00000000000479c3 */ /* 0x000ea20000008800 */
[----:B------:R-:W-:Y:S01]  /*0030*/  UMOV UR7, 0x400 ;  /* 0x0000040000077882 */ /* 0x000fe20000000000 */
[----:B------:R-:W-:Y:S01]  /*0040*/  ULDC UR6, c[0x0][0xc] ;  /* 0x0000030000067ab9 */ /* 0x000fe20000000800 */
[----:B------:R-:W-:Y:S01]  /*0050*/  ULDC.64 UR24, c[0x0][0x250] ;  /* 0x0000940000187ab9 */ /* 0x000fe20000000a00 */
[----:B------:R-:W-:Y:S04]  /*0060*/  BSSY B0, `(.L_x_0) ;  /* 0x000001e000007945 */ /* 0x000fe80003800000 */
[----:B------:R-:W3:Y:S08]  /*0070*/  LDC R4, c[0x0][0x228] ;  /* 0x00008a00ff047b82 */ /* 0x000ef00000000800 */
[----:B------:R-:W4:Y:S08]  /*0080*/  LDC R15, c[0x0][0x230] ;  /* 0x00008c00ff0f7b82 */ /* 0x000f300000000800 */
[----:B------:R-:W-:Y:S01]  /*0090*/  S2UR UR36, SR_CTAID.Y ;  /* 0x00000000002479c3 */ /* 0x000fe20000002600 */
[----:B--2---:R-:W-:-:S03]  /*00a0*/  ULEA UR7, UR4, UR7, 0x18 ;  /* 0x0000000704077291 */ /* 0x004fc6000f8ec03f */
[----:B------:R-:W-:Y:S01]  /*00b0*/  ULDC UR4, c[0x0][0x10] ;  /* 0x0000040000047ab9 */ /* 0x000fe20000000800 */
[----:B-1----:R-:W-:-:S03]  /*00c0*/  LOP3.LUT R6, R0, 0xff, RZ, 0xc0, !PT ;  /* 0x000000ff00067812 */ /* 0x002fc600078ec0ff */
[----:B------:R-:W1:Y:S01]  /*00d0*/  S2UR UR5, SR_CTAID.Z ;  /* 0x00000000000579c3 */ /* 0x000e620000002700 */
[----:B---3--:R-:W-:Y:S01]  /*00e0*/  VIADD R4, R4, 0xffffffff ;  /* 0xffffffff04047836 */ /* 0x008fe20000000000 */
[C---:B------:R-:W-:Y:S02]  /*00f0*/  ISETP.GE.U32.AND P0, PT, R6.reuse, 0x20, PT ;  /* 0x000000200600780c */ /* 0x040fe40003f06070 */
[C---:B------:R-:W-:Y:S02]  /*0100*/  ISETP.NE.U32.AND P2, PT, R6.reuse, RZ, PT ;  /* 0x000000ff0600720c */ /* 0x040fe40003f45070 */
[----:B------:R-:W-:Y:S02]  /*0110*/  LEA R12, R6, UR7, 0x2 ;  /* 0x00000007060c7c11 */ /* 0x000fe4000f8e10ff */
[----:B------:R-:W2:Y:S01]  /*0120*/  S2UR UR37, SR_CTAID.X ;  /* 0x00000000002579c3 */ /* 0x000ea20000002500 */
[----:B----4-:R-:W-:-:S06]  /*0130*/  VIADD R14, R15, 0xffffffff ;  /* 0xffffffff0f0e7836 */ /* 0x010fcc0000000000 */
[----:B------:R3:W-:Y:S01]  /*0140*/  @!P0 STS [R12], RZ ;  /* 0x000000ff0c008388 */ /* 0x0007e20000000800 */
[----:B------:R-:W-:-:S03]  /*0150*/  NOP ;  /* 0x0000000000007918 */ /* 0x000fc60000000000 */
[----:B------:R3:W-:Y:S01]  /*0160*/  @!P2 STS [UR7+0x24], R4 ;  /* 0x00002404ff00a988 */ /* 0x0007e20008000807 */
[----:B-1----:R-:W-:-:S03]  /*0170*/  UIMAD UR4, UR5, UR4, UR36 ;  /* 0x00000004050472a4 */ /* 0x002fc6000f8e0224 */
[----:B------:R3:W-:Y:S01]  /*0180*/  @!P2 STS [UR7+0x20], R14 ;  /* 0x0000200eff00a988 */ /* 0x0007e20008000807 */
[----:B--2---:R-:W-:-:S04]  /*0190*/  UIMAD UR4, UR4, UR6, UR37 ;  /* 0x00000006040472a4 */ /* 0x004fc8000f8e0225 */
[----:B------:R-:W-:-:S04]  /*01a0*/  UIMAD UR4, UR4, 0x180, URZ ;  /* 0x00000180040478a4 */ /* 0x000fc8000f8e023f */
[----:B------:R-:W-:-:S04]  /*01b0*/  UIADD3 UR20, UP0, UR4, UR24, URZ ;  /* 0x0000001804147290 */ /* 0x000fc8000ff1e03f */
[----:B------:R-:W-:Y:S01]  /*01c0*/  ULEA.HI.X.SX32 UR21, UR4, UR25, 0x1, UP0 ;  /* 0x0000001904157291 */ /* 0x000fe200080f0e3f */
[----:B---3--:R-:W-:Y:S11]  /*01d0*/  @P2 BRA `(.L_x_1) ;  /* 0x0000000000182947 */ /* 0x008ff60003800000 */
[----:B------:R-:W1:Y:S01]  /*01e0*/  LDS R2, [UR7+0x8] ;  /* 0x00000807ff027984 */ /* 0x000e620008000800 */
[----:B------:R-:W2:Y:S01]  /*01f0*/  LDC.64 R8, c[0x0][0x210] ;  /* 0x00008400ff087b82 */ /* 0x000ea20000000a00 */
[----:B------:R-:W-:Y:S02]  /*0200*/  IMAD.MOV.U32 R3, RZ, RZ, 0x70 ;  /* 0x00000070ff037424 */ /* 0x000fe400078e00ff */
[----:B--2---:R2:W-:Y:S03]  /*0210*/  STS.64 [UR7], R8 ;  /* 0x00000008ff007988 */ /* 0x0045e60008000a07 */
[----:B-1----:R-:W-:-:S05]  /*0220*/  LOP3.LUT R2, R2, 0x10, R3, 0xd8, !PT ;  /* 0x0000001002027812 */ /* 0x002fca00078ed803 */
[----:B------:R2:W-:Y:S02]  /*0230*/  STS [UR7+0x8], R2 ;  /* 0x00000802ff007988 */ /* 0x0005e40008000807 */
.L_x_1:
[----:B------:R-:W-:Y:S05]  /*0240*/  BSYNC B0 ;  /* 0x0000000000007941 */ /* 0x000fea0003800000 */
.L_x_0:
[----:B------:R-:W-:Y:S04]  /*0250*/  BSSY B0, `(.L_x_2) ;  /* 0x000000a000007945 */ /* 0x000fe80003800000 */
[----:B------:R-:W-:Y:S05]  /*0260*/  @P2 BRA `(.L_x_3) ;  /* 0x0000000000202947 */ /* 0x000fea0003800000 */
[----:B--2---:R-:W1:Y:S01]  /*0270*/  LDS R2, [UR7+0x34] ;  /* 0x00003407ff027984 */ /* 0x004e620008000800 */
[----:B------:R-:W-:Y:S02]  /*0280*/  IMAD.MOV.U32 R3, RZ, RZ, 0x3f000000 ;  /* 0x3f000000ff037424 */ /* 0x000fe400078e00ff */
[----:B------:R-:W-:Y:S01]  /*0290*/  @!P2 IMAD.MOV.U32 R5, RZ, RZ, 0xff ;  /* 0x000000ffff05a424 */ /* 0x000fe200078e00ff */
[----:B------:R-:W2:Y:S02]  /*02a0*/  @!P2 LDS R8, [UR7+0x38] ;  /* 0x00003807ff08a984 */ /* 0x000ea40008000800 */
[----:B-1----:R-:W-:Y:S02]  /*02b0*/  LOP3.LUT R2, R2, 0xff000000, R3, 0xb8, !PT ;  /* 0xff00000002027812 */ /* 0x002fe400078eb803 */
[----:B--2---:R-:W-:-:S03]  /*02c0*/  @!P2 LOP3.LUT R3, R8, 0xff, R5, 0xb8, !PT ;  /* 0x000000ff0803a812 */ /* 0x004fc600078eb805 */
[----:B------:R1:W-:Y:S04]  /*02d0*/  STS [UR7+0x34], R2 ;  /* 0x00003402ff007988 */ /* 0x0003e80008000807 */
[----:B------:R1:W-:Y:S02]  /*02e0*/  @!P2 STS [UR7+0x38], R3 ;  /* 0x00003803ff00a988 */ /* 0x0003e40008000807 */
.L_x_3:
[----:B------:R-:W-:Y:S05]  /*02f0*/  BSYNC B0 ;  /* 0x0000000000007941 */ /* 0x000fea0003800000 */
.L_x_2:
[----:B------:R-:W-:Y:S04]  /*0300*/  BSSY B0, `(.L_x_4) ;  /* 0x000000e000007945 */ /* 0x000fe80003800000 */
[----:B------:R-:W-:Y:S05]  /*0310*/  @P2 BRA `(.L_x_5) ;  /* 0x0000000000302947 */ /* 0x000fea0003800000 */
[----:B-1----:R-:W1:Y:S01]  /*0320*/  LDS R3, [UR7+0x34] ;  /* 0x00003407ff037984 */ /* 0x002e620008000800 */
[----:B------:R-:W3:Y:S03]  /*0330*/  LDC.64 R10, c[0x0][0x238] ;  /* 0x00008e00ff0a7b82 */ /* 0x000ee60000000a00 */
[----:B--2---:R-:W2:Y:S01]  /*0340*/  LDS R2, [UR7+0x1c] ;  /* 0x00001c07ff027984 */ /* 0x004ea20008000800 */
[C---:B---3--:R-:W-:Y:S01]  /*0350*/  SHF.L.U64.HI R8, R10.reuse, 0x1, R11 ;  /* 0x000000010a087819 */ /* 0x048fe2000001020b */
[----:B------:R-:W-:-:S03]  /*0360*/  IMAD.SHL.U32 R5, R10, 0x2, RZ ;  /* 0x000000020a057824 */ /* 0x000fc600078e00ff */
[--C-:B------:R-:W-:Y:S02]  /*0370*/  SHF.R.U32.HI R7, RZ, 0x4, R8.reuse ;  /* 0x00000004ff077819 */ /* 0x100fe40000011608 */
[----:B------:R-:W-:-:S05]  /*0380*/  SHF.R.U64 R5, R5, 0x4, R8 ;  /* 0x0000000405057819 */ /* 0x000fca0000001208 */
[----:B------:R3:W-:Y:S01]  /*0390*/  STS [UR7+0xc], R5 ;  /* 0x00000c05ff007988 */ /* 0x0007e20008000807 */
[----:B-1----:R-:W-:Y:S02]  /*03a0*/  LOP3.LUT R3, R3, 0x7, RZ, 0xb8, !PT ;  /* 0x0000000703037812 */ /* 0x002fe400078eb8ff */
[----:B--2---:R-:W-:-:S03]  /*03b0*/  LOP3.LUT R2, R2, 0xf, R7, 0xb8, !PT ;  /* 0x0000000f02027812 */ /* 0x004fc600078eb807 */
[----:B------:R3:W-:Y:S04]  /*03c0*/  STS [UR7+0x34], R3 ;  /* 0x00003403ff007988 */ /* 0x0007e80008000807 */
[----:B------:R3:W-:Y:S02]  /*03d0*/  STS [UR7+0x1c], R2 ;  /* 0x00001c02ff007988 */ /* 0x0007e40008000807 */
.L_x_5:
[----:B------:R-:W-:Y:S05]  /*03e0*/  BSYNC B0 ;  /* 0x0000000000007941 */ /* 0x000fea0003800000 */
.L_x_4:
[----:B------:R-:W-:Y:S04]  /*03f0*/  BSSY B1, `(.L_x_6) ;  /* 0x000001b000017945 */ /* 0x000fe80003800000 */
[----:B------:R-:W-:Y:S01]  /*0400*/  BSSY B0, `(.L_x_7) ;  /* 0x0000016000007945 */ /* 0x000fe20003800000 */
[----:B------:R-:W-:-:S03]  /*0410*/  IMAD.MOV.U32 R13, RZ, RZ, RZ ;  /* 0x000000ffff0d7224 */ /* 0x000fc600078e00ff */
[----:B------:R-:W-:Y:S05]  /*0420*/  @P2 BRA `(.L_x_8) ;  /* 0x0000000000202947 */ /* 0x000fea0003800000 */
[----:B-123--:R-:W1:Y:S02]  /*0430*/  LDS R2, [UR7+0x34] ;  /* 0x00003407ff027984 */ /* 0x00ee640008000800 */
[----:B-1----:R-:W-:-:S05]  /*0440*/  LOP3.LUT R2, R2, 0x38, RZ, 0xb8, !PT ;  /* 0x0000003802027812 */ /* 0x002fca00078eb8ff */
[----:B------:R1:W-:Y:S01]  /*0450*/  STS [UR7+0x34], R2 ;  /* 0x00003402ff007988 */ /* 0x0003e20008000807 */
[----:B------:R-:W-:Y:S05]  /*0460*/  @P2 BRA `(.L_x_9) ;  /* 0x0000000000202947 */ /* 0x000fea0003800000 */
[----:B-1----:R-:W1:Y:S01]  /*0470*/  LDS R2, [UR7+0x8] ;  /* 0x00000807ff027984 */ /* 0x002e620008000800 */
[----:B------:R-:W-:-:S05]  /*0480*/  IMAD.MOV.U32 R3, RZ, RZ, 0x780 ;  /* 0x00000780ff037424 */ /* 0x000fca00078e00ff */
[----:B-1----:R-:W-:-:S05]  /*0490*/  LOP3.LUT R2, R2, 0x300, R3, 0xd8, !PT ;  /* 0x0000030002027812 */ /* 0x002fca00078ed803 */
[----:B------:R4:W-:Y:S02]  /*04a0*/  STS [UR7+0x8], R2 ;  /* 0x00000802ff007988 */ /* 0x0009e40008000807 */
.L_x_8:
[----:B------:R-:W-:Y:S05]  /*04b0*/  @P2 BRA `(.L_x_10) ;  /* 0x0000000000282947 */ /* 0x000fea0003800000 */
[----:B-1234-:R-:W1:Y:S02]  /*04c0*/  LDS R2, [UR7+0x8] ;  /* 0x00000807ff027984 */ /* 0x01ee640008000800 */
[----:B-1----:R-:W-:-:S05]  /*04d0*/  LOP3.LUT R2, R2, 0x1800, RZ, 0xb8, !PT ;  /* 0x0000180002027812 */ /* 0x002fca00078eb8ff */
[----:B------:R2:W-:Y:S02]  /*04e0*/  STS [UR7+0x8], R2 ;  /* 0x00000802ff007988 */ /* 0x0005e40008000807 */
.L_x_9:
[----:B------:R-:W-:Y:S05]  /*04f0*/  @P2 BREAK B0 ;  /* 0x0000000000002942 */ /* 0x000fea0003800000 */
[----:B------:R-:W-:Y:S05]  /*0500*/  @P2 BRA `(.L_x_11) ;  /* 0x0000000000242947 */ /* 0x000fea0003800000 */
[----:B------:R-:W3:Y:S01]  /*0510*/  LDS R3, [UR7+0x8] ;  /* 0x00000807ff037984 */ /* 0x000ee20008000800 */
[----:B-12---:R-:W-:-:S05]  /*0520*/  IMAD.MOV.U32 R2, RZ, RZ, 0x6000 ;  /* 0x00006000ff027424 */ /* 0x006fca00078e00ff */
[----:B---3--:R-:W-:-:S04]  /*0530*/  LOP3.LUT R2, R3, 0x6000, R2, 0xd8, !PT ;  /* 0x0000600003027812 */ /* 0x008fc800078ed802 */
[----:B------:R-:W-:-:S05]  /*0540*/  LOP3.LUT R2, R2, 0x400000, RZ, 0xb8, !PT ;  /* 0x0040000002027812 */ /* 0x000fca00078eb8ff */
[----:B------:R5:W-:Y:S02]  /*0550*/  STS [UR7+0x8], R2 ;  /* 0x00000802ff007988 */ /* 0x000be40008000807 */
.L_x_10:
[----:B------:R-:W-:Y:S05]  /*0560*/  BSYNC B0 ;  /* 0x0000000000007941 */ /* 0x000fea0003800000 */
.L_x_7:
[----:B-12345:R-:W1:Y:S02]  /*0570*/  @!P2 LDS R2, [UR7+0x8] ;  /* 0x00000807ff02a984 */ /* 0x03ee640008000800 */
[----:B-1----:R-:W-:-:S05]  /*0580*/  @!P2 LOP3.LUT R2, R2, 0x8000, RZ, 0xb8, !PT ;  /* 0x000080000202a812 */ /* 0x002fca00078eb8ff */
[----:B------:R3:W-:Y:S02]  /*0590*/  @!P2 STS [UR7+0x8], R2 ;  /* 0x00000802ff00a988 */ /* 0x0007e40008000807 */
.L_x_11:
[----:B------:R-:W-:Y:S05]  /*05a0*/  BSYNC B1 ;  /* 0x0000000000017941 */ /* 0x000fea0003800000 */
.L_x_6:
[----:B------:R-:W-:Y:S05]  /*05b0*/  WARPSYNC.ALL ;  /* 0x0000000000007948 */ /* 0x000fea0003800000 */
[----:B------:R-:W4:Y:S02]  /*05c0*/  LDC R5, c[0x0][0x22c] ;  /* 0x00008b00ff057b82 */ /* 0x000f240000000800 */
[----:B----4-:R-:W-:Y:S01]  /*05d0*/  VIADD R5, R5, 0xffffffff ;  /* 0xffffffff05057836 */ /* 0x010fe20000000000 */
[----:B------:R-:W-:Y:S06]  /*05e0*/  @P0 BRA `(.L_x_12) ;  /* 0x0000000000280947 */ /* 0x000fec0003800000 */
[----:B-123--:R-:W1:Y:S01]  /*05f0*/  S2R R2, SR_LANEID ;  /* 0x0000000000027919 */ /* 0x00ee620000000000 */
[----:B------:R-:W-:Y:S05]  /*0600*/  WARPSYNC.ALL ;  /* 0x0000000000007948 */ /* 0x000fea0003800000 */
[----:B-1----:R-:W-:-:S05]  /*0610*/  IMAD.SHL.U32 R7, R2, 0x4, RZ ;  /* 0x0000000402077824 */ /* 0x002fca00078e00ff */
[----:B------:R-:W1:Y:S01]  /*0620*/  LDS R9, [R7+UR7] ;  /* 0x0000000707097984 */ /* 0x000e620008000800 */
[----:B------:R-:W-:-:S05]  /*0630*/  IADD3 R2, P1, R7, UR20, RZ ;  /* 0x0000001407027c10 */ /* 0x000fca000ff3e0ff */
[----:B------:R-:W-:-:S05]  /*0640*/  IMAD.X R3, RZ, RZ, UR21, P1 ;  /* 0x00000015ff037e24 */ /* 0x000fca00088e06ff */
[----:B-1----:R4:W5:Y:S01]  /*0650*/  ATOMG.E.EXCH.STRONG.GPU PT, RZ, [R2], R9 ;  /* 0x0000000902ff73a8 */ /* 0x00296200041ee100 */
[----:B------:R-:W-:-:S04]  /*0660*/  DEPBAR {5,4,3,2,1,0} ;  /* 0x0000003f0000791a */ /* 0x000fc80000000000 */
[----:B------:R4:W-:Y:S01]  /*0670*/  UTMACCTL.IV [UR20] ;  /* 0x00000000140079b9 */ /* 0x0009e20008000000 */
[----:B------:R-:W-:Y:S01]  /*0680*/  NOP ;  /* 0x0000000000007918 */ /* 0x000fe20000000000 */
.L_x_12:
[----:B------:R-:W-:Y:S05]  /*0690*/  @P0 BRA `(.L_x_13) ;  /* 0x00000000000c0947 */ /* 0x000fea0003800000 */
[----:B------:R0:W-:Y:S01]  /*06a0*/  UTMACMDFLUSH ;  /* 0x00000000000079b7 */ /* 0x0001e20000000000 */
[----:B------:R-:W-:Y:S05]  /*06b0*/  @P0 BRA `(.L_x_13) ;  /* 0x0000000000040947 */ /* 0x000fea0003800000 */
[----:B------:R-:W-:-:S04]  /*06c0*/  DEPBAR.LE SB0, 0x0 ;  /* 0x000080000000791a */ /* 0x000fc80000000000 */
.L_x_13:
[----:B------:R-:W-:Y:S05]  /*06d0*/  WARPSYNC.ALL ;  /* 0x0000000000007948 */ /* 0x000fea0003800000 */
[----:B-----5:R-:W-:Y:S06]  /*06e0*/  BAR.SYNC.DEFER_BLOCKING 0x0 ;  /* 0x0000000000007b1d */ /* 0x020fec0000010000 */
[----:B------:R-:W-:Y:S02]  /*06f0*/  BSSY B1, `(.L_x_14) ;  /* 0x000000b000017945 */ /* 0x000fe40003800000 */
[----:B------:R-:W-:Y:S06]  /*0700*/  BAR.SYNC.DEFER_BLOCKING 0x0 ;  /* 0x0000000000007b1d */ /* 0x000fec0000010000 */
[----:B------:R5:W-:Y:S01]  /*0710*/  @!P0 STS [R12], RZ ;  /* 0x000000ff0c008388 */ /* 0x000be20000000800 */
[----:B------:R-:W-:Y:S01]  /*0720*/  NOP ;  /* 0x0000000000007918 */ /* 0x000fe20000000000 */
[----:B------:R-:W-:Y:S05]  /*0730*/  @P2 BRA `(.L_x_15) ;  /* 0x0000000000182947 */ /* 0x000fea0003800000 */
[----:B-1234-:R-:W1:Y:S01]  /*0740*/  LDS R2, [UR7+0x8] ;  /* 0x00000807ff027984 */ /* 0x01ee620008000800 */
[----:B------:R-:W2:Y:S01]  /*0750*/  LDC.64 R8, c[0x0][0x218] ;  /* 0x00008600ff087b82 */ /* 0x000ea20000000a00 */
[----:B------:R-:W-:Y:S02]  /*0760*/  IMAD.MOV.U32 R3, RZ, RZ, 0x70 ;  /* 0x00000070ff037424 */ /* 0x000fe400078e00ff */
[----:B--2---:R2:W-:Y:S03]  /*0770*/  STS.64 [UR7], R8 ;  /* 0x00000008ff007988 */ /* 0x0045e60008000a07 */
[----:B-1----:R-:W-:-:S05]  /*0780*/  LOP3.LUT R2, R2, 0x10, R3, 0xd8, !PT ;  /* 0x0000001002027812 */ /* 0x002fca00078ed803 */
[----:B------:R2:W-:Y:S02]  /*0790*/  STS [UR7+0x8], R2 ;  /* 0x00000802ff007988 */ /* 0x0005e40008000807 */
.L_x_15:
[----:B----4-:R-:W-:Y:S05]  /*07a0*/  BSYNC B1 ;  /* 0x0000000000017941 */ /* 0x010fea0003800000 */
.L_x_14:
[----:B------:R-:W-:Y:S04]  /*07b0*/  BSSY B1, `(.L_x_16) ;  /* 0x000000a000017945 */ /* 0x000fe80003800000 */
[----:B------:R-:W-:Y:S05]  /*07c0*/  @P2 BRA `(.L_x_17) ;  /* 0x0000000000202947 */ /* 0x000fea0003800000 */
[----:B-123--:R-:W1:Y:S01]  /*07d0*/  LDS R2, [UR7+0x34] ;  /* 0x00003407ff027984 */ /* 0x00ee620008000800 */
[----:B------:R-:W-:Y:S02]  /*07e0*/  IMAD.MOV.U32 R7, RZ, RZ, 0x3f000000 ;  /* 0x3f000000ff077424 */ /* 0x000fe400078e00ff */
[----:B------:R-:W-:Y:S01]  /*07f0*/  @!P2 IMAD.MOV.U32 R3, RZ, RZ, 0x3f ;  /* 0x0000003fff03a424 */ /* 0x000fe200078e00ff */
[----:B------:R-:W2:Y:S02]  /*0800*/  @!P2 LDS R8, [UR7+0x38] ;  /* 0x00003807ff08a984 */ /* 0x000ea40008000800 */
[----:B-1----:R-:W-:Y:S02]  /*0810*/  LOP3.LUT R2, R2, 0xff000000, R7, 0xb8, !PT ;  /* 0xff00000002027812 */ /* 0x002fe400078eb807 */
[----:B--2---:R-:W-:-:S03]  /*0820*/  @!P2 LOP3.LUT R3, R8, 0xff, R3, 0xb8, !PT ;  /* 0x000000ff0803a812 */ /* 0x004fc600078eb803 */
[----:B------:R4:W-:Y:S04]  /*0830*/  STS [UR7+0x34], R2 ;  /* 0x00003402ff007988 */ /* 0x0009e80008000807 */
[----:B------:R4:W-:Y:S02]  /*0840*/  @!P2 STS [UR7+0x38], R3 ;  /* 0x00003803ff00a988 */ /* 0x0009e40008000807 */
.L_x_17:
[----:B------:R-:W-:Y:S05]  /*0850*/  BSYNC B1 ;  /* 0x0000000000017941 */ /* 0x000fea0003800000 */
.L_x_16:
[----:B------:R-:W-:Y:S04]  /*0860*/  BSSY B1, `(.L_x_18) ;  /* 0x0000004000017945 */ /* 0x000fe80003800000 */
[----:B------:R-:W-:Y:S05]  /*0870*/  @P2 BRA `(.L_x_19) ;  /* 0x0000000000082947 */ /* 0x000fea0003800000 */
[----:B------:R1:W-:Y:S04]  /*0880*/  STS [UR7+0x24], R14 ;  /* 0x0000240eff007988 */ /* 0x0003e80008000807 */
[----:B------:R1:W-:Y:S02]  /*0890*/  STS [UR7+0x20], R5 ;  /* 0x00002005ff007988 */ /* 0x0003e40008000807 */
.L_x_19:
[----:B------:R-:W-:Y:S05]  /*08a0*/  BSYNC B1 ;  /* 0x0000000000017941 */ /* 0x000fea0003800000 */
.L_x_18:
[----:B------:R-:W-:Y:S04]  /*08b0*/  BSSY B1, `(.L_x_20) ;  /* 0x000000e000017945 */ /* 0x000fe80003800000 */
[----:B------:R-:W-:Y:S05]  /*08c0*/  @P2 BRA `(.L_x_21) ;  /* 0x0000000000302947 */ /* 0x000fea0003800000 */
[----:B----4-:R-:W4:Y:S01]  /*08d0*/  LDS R3, [UR7+0x34] ;  /* 0x00003407ff037984 */ /* 0x010f220008000800 */
[----:B------:R-:W4:Y:S03]  /*08e0*/  LDC.64 R10, c[0x0][0x240] ;  /* 0x00009000ff0a7b82 */ /* 0x000f260000000a00 */
[----:B-123--:R-:W1:Y:S01]  /*08f0*/  LDS R2, [UR7+0x1c] ;  /* 0x00001c07ff027984 */ /* 0x00ee620008000800 */
[C---:B----4-:R-:W-:Y:S01]  /*0900*/  SHF.L.U64.HI R8, R10.reuse, 0x1, R11 ;  /* 0x000000010a087819 */ /* 0x050fe2000001020b */
[----:B------:R-:W-:-:S03]  /*0910*/  IMAD.SHL.U32 R7, R10, 0x2, RZ ;  /* 0x000000020a077824 */ /* 0x000fc600078e00ff */
[--C-:B------:R-:W-:Y:S02]  /*0920*/  SHF.R.U32.HI R9, RZ, 0x4, R8.reuse ;  /* 0x00000004ff097819 */ /* 0x100fe40000011608 */
[----:B------:R-:W-:-:S05]  /*0930*/  SHF.R.U64 R7, R7, 0x4, R8 ;  /* 0x0000000407077819 */ /* 0x000fca0000001208 */
[----:B------:R2:W-:Y:S01]  /*0940*/  STS [UR7+0xc], R7 ;  /* 0x00000c07ff007988 */ /* 0x0005e20008000807 */
[----:B------:R-:W-:Y:S02]  /*0950*/  LOP3.LUT R3, R3, 0x7, RZ, 0xb8, !PT ;  /* 0x0000000703037812 */ /* 0x000fe400078eb8ff */
[----:B-1----:R-:W-:-:S03]  /*0960*/  LOP3.LUT R2, R2, 0xf, R9, 0xb8, !PT ;  /* 0x0000000f02027812 */ /* 0x002fc600078eb809 */
[----:B------:R2:W-:Y:S04]  /*0970*/  STS [UR7+0x34], R3 ;  /* 0x00003403ff007988 */ /* 0x0005e80008000807 */
[----:B------:R2:W-:Y:S02]  /*0980*/  STS [UR7+0x1c], R2 ;  /* 0x00001c02ff007988 */ /* 0x0005e40008000807 */
.L_x_21:
[----:B------:R-:W-:Y:S05]  /*0990*/  BSYNC B1 ;  /* 0x0000000000017941 */ /* 0x000fea0003800000 */
.L_x_20:
[----:B------:R-:W-:Y:S04]  /*09a0*/  BSSY B2, `(.L_x_22) ;  /* 0x000001a000027945 */ /* 0x000fe80003800000 */
[----:B------:R-:W-:Y:S04]  /*09b0*/  BSSY B1, `(.L_x_23) ;  /* 0x0000015000017945 */ /* 0x000fe80003800000 */
[----:B------:R-:W-:Y:S05]  /*09c0*/  @P2 BRA `(.L_x_24) ;  /* 0x0000000000202947 */ /* 0x000fea0003800000 */
[----:B-1234-:R-:W1:Y:S02]  /*09d0*/  LDS R2, [UR7+0x34] ;  /* 0x00003407ff027984 */ /* 0x01ee640008000800 */
[----:B-1----:R-:W-:-:S05]  /*09e0*/  LOP3.LUT R2, R2, 0x38, RZ, 0xb8, !PT ;  /* 0x0000003802027812 */ /* 0x002fca00078eb8ff */
[----:B------:R1:W-:Y:S01]  /*09f0*/  STS [UR7+0x34], R2 ;  /* 0x00003402ff007988 */ /* 0x0003e20008000807 */
[----:B------:R-:W-:Y:S05]  /*0a00*/  @P2 BRA `(.L_x_25) ;  /* 0x0000000000202947 */ /* 0x000fea0003800000 */
[----:B-1----:R-:W1:Y:S01]  /*0a10*/  LDS R2, [UR7+0x8] ;  /* 0x00000807ff027984 */ /* 0x002e620008000800 */
[----:B------:R-:W-:-:S05]  /*0a20*/  IMAD.MOV.U32 R3, RZ, RZ, 0x780 ;  /* 0x00000780ff037424 */ /* 0x000fca00078e00ff */
[----:B-1----:R-:W-:-:S05]  /*0a30*/  LOP3.LUT R2, R2, 0x300, R3, 0xd8, !PT ;  /* 0x0000030002027812 */ /* 0x002fca00078ed803 */
[----:B------:R1:W-:Y:S02]  /*0a40*/  STS [UR7+0x8], R2 ;  /* 0x00000802ff007988 */ /* 0x0003e40008000807 */
.L_x_24:
[----:B------:R-:W-:Y:S05]  /*0a50*/  @P2 BRA `(.L_x_26) ;  /* 0x0000000000282947 */ /* 0x000fea0003800000 */
[----:B-1234-:R-:W1:Y:S02]  /*0a60*/  LDS R2, [UR7+0x8] ;  /* 0x00000807ff027984 */ /* 0x01ee640008000800 */
[----:B-1----:R-:W-:-:S05]  /*0a70*/  LOP3.LUT R2, R2, 0x1800, RZ, 0xb8, !PT ;  /* 0x0000180002027812 */ /* 0x002fca00078eb8ff */
[----:B------:R2:W-:Y:S02]  /*0a80*/  STS [UR7+0x8], R2 ;  /* 0x00000802ff007988 */ /* 0x0005e40008000807 */
.L_x_25:
[----:B------:R-:W-:Y:S05]  /*0a90*/  @P2 BREAK B1 ;  /* 0x0000000000012942 */ /* 0x000fea0003800000 */
[----:B------:R-:W-:Y:S05]  /*0aa0*/  @P2 BRA `(.L_x_27) ;  /* 0x0000000000242947 */ /* 0x000fea0003800000 */
[----:B-12---:R-:W1:Y:S01]  /*0ab0*/  LDS R2, [UR7+0x8] ;  /* 0x00000807ff027984 */ /* 0x006e620008000800 */
[----:B------:R-:W-:-:S05]  /*0ac0*/  IMAD.MOV.U32 R3, RZ, RZ, 0x6000 ;  /* 0x00006000ff037424 */ /* 0x000fca00078e00ff */
[----:B-1----:R-:W-:-:S04]  /*0ad0*/  LOP3.LUT R2, R2, 0x6000, R3, 0xd8, !PT ;  /* 0x0000600002027812 */ /* 0x002fc800078ed803 */
[----:B------:R-:W-:-:S05]  /*0ae0*/  LOP3.LUT R2, R2, 0x400000, RZ, 0xb8, !PT ;  /* 0x0040000002027812 */ /* 0x000fca00078eb8ff */
[----:B------:R1:W-:Y:S02]  /*0af0*/  STS [UR7+0x8], R2 ;  /* 0x00000802ff007988 */ /* 0x0003e40008000807 */
.L_x_26:
[----:B------:R-:W-:Y:S05]  /*0b00*/  BSYNC B1 ;  /* 0x0000000000017941 */ /* 0x000fea0003800000 */
.L_x_23:
[----:B-1234-:R-:W1:Y:S02]  /*0b10*/  @!P2 LDS R2, [UR7+0x8] ;  /* 0x00000807ff02a984 */ /* 0x01ee640008000800 */
[----:B-1----:R-:W-:-:S05]  /*0b20*/  @!P2 LOP3.LUT R2, R2, 0x8000, RZ, 0xb8, !PT ;  /* 0x000080000202a812 */ /* 0x002fca00078eb8ff */
[----:B------:R3:W-:Y:S02]  /*0b30*/  @!P2 STS [UR7+0x8], R2 ;  /* 0x00000802ff00a988 */ /* 0x0007e40008000807 */
.L_x_27:
[----:B------:R-:W-:Y:S05]  /*0b40*/  BSYNC B2 ;  /* 0x0000000000027941 */ /* 0x000fea0003800000 */
.L_x_22:
[----:B------:R-:W-:Y:S05]  /*0b50*/  WARPSYNC.ALL ;  /* 0x0000000000007948 */ /* 0x000fea0003800000 */
[----:B------:R-:W-:-:S04]  /*0b60*/  UIADD3 UR23, UR4, 0x80, URZ ;  /* 0x0000008004177890 */ /* 0x000fc8000fffe03f */
[----:B------:R-:W-:-:S04]  /*0b70*/  UIADD3 UR22, UP0, UR23, UR24, URZ ;  /* 0x0000001817167290 */ /* 0x000fc8000ff1e03f */
[----:B------:R-:W-:Y:S01]  /*0b80*/  ULEA.HI.X.SX32 UR23, UR23, UR25, 0x1, UP0 ;  /* 0x0000001917177291 */ /* 0x000fe200080f0e3f */
[----:B------:R-:W-:Y:S11]  /*0b90*/  @P0 BRA `(.L_x_28) ;  /* 0x0000000000280947 */ /* 0x000ff60003800000 */
[----:B-123--:R-:W1:Y:S01]  /*0ba0*/  S2R R2, SR_LANEID ;  /* 0x0000000000027919 */ /* 0x00ee620000000000 */
[----:B------:R-:W-:Y:S05]  /*0bb0*/  WARPSYNC.ALL ;  /* 0x0000000000007948 */ /* 0x000fea0003800000 */
[----:B-1----:R-:W-:-:S05]  /*0bc0*/  IMAD.SHL.U32 R8, R2, 0x4, RZ ;  /* 0x0000000402087824 */ /* 0x002fca00078e00ff */
[----:B------:R-:W1:Y:S01]  /*0bd0*/  LDS R7, [R8+UR7] ;  /* 0x0000000708077984 */ /* 0x000e620008000800 */
[----:B------:R-:W-:-:S05]  /*0be0*/  IADD3 R2, P1, R8, UR22, RZ ;  /* 0x0000001608027c10 */ /* 0x000fca000ff3e0ff */
[----:B------:R-:W-:-:S05]  /*0bf0*/  IMAD.X R3, RZ, RZ, UR23, P1 ;  /* 0x00000017ff037e24 */ /* 0x000fca00088e06ff */
[----:B-1----:R4:W2:Y:S01]  /*0c00*/  ATOMG.E.EXCH.STRONG.GPU PT, RZ, [R2], R7 ;  /* 0x0000000702ff73a8 */ /* 0x0028a200041ee100 */
[----:B------:R-:W-:-:S04]  /*0c10*/  DEPBAR {5,4,3,2,1,0} ;  /* 0x0000003f0000791a */ /* 0x000fc80000000000 */
[----:B------:R4:W-:Y:S01]  /*0c20*/  UTMACCTL.IV [UR22] ;  /* 0x00000000160079b9 */ /* 0x0009e20008000000 */
[----:B------:R-:W-:Y:S01]  /*0c30*/  NOP ;  /* 0x0000000000007918 */ /* 0x000fe20000000000 */
.L_x_28:
[----:B------:R-:W-:Y:S05]  /*0c40*/  @P0 BRA `(.L_x_29) ;  /* 0x00000000000c0947 */ /* 0x000fea0003800000 */
[----:B------:R0:W-:Y:S01]  /*0c50*/  UTMACMDFLUSH ;  /* 0x00000000000079b7 */ /* 0x0001e20000000000 */
[----:B------:R-:W-:Y:S05]  /*0c60*/  @P0 BRA `(.L_x_29) ;  /* 0x0000000000040947 */ /* 0x000fea0003800000 */
[----:B------:R-:W-:-:S04]  /*0c70*/  DEPBAR.LE SB0, 0x0 ;  /* 0x000080000000791a */ /* 0x000fc80000000000 */
.L_x_29:
[----:B------:R-:W-:Y:S05]  /*0c80*/  WARPSYNC.ALL ;  /* 0x0000000000007948 */ /* 0x000fea0003800000 */
[----:B--2---:R-:W-:Y:S06]  /*0c90*/  BAR.SYNC.DEFER_BLOCKING 0x0 ;  /* 0x0000000000007b1d */ /* 0x004fec0000010000 */
[----:B------:R-:W-:Y:S02]  /*0ca0*/  BSSY B2, `(.L_x_30) ;  /* 0x000000b000027945 */ /* 0x000fe40003800000 */
[----:B------:R-:W-:Y:S06]  /*0cb0*/  BAR.SYNC.DEFER_BLOCKING 0x0 ;  /* 0x0000000000007b1d */ /* 0x000fec0000010000 */
[----:B------:R2:W-:Y:S01]  /*0cc0*/  @!P0 STS [R12], RZ ;  /* 0x000000ff0c008388 */ /* 0x0005e20000000800 */
[----:B------:R-:W-:Y:S01]  /*0cd0*/  NOP ;  /* 0x0000000000007918 */ /* 0x000fe20000000000 */
[----:B------:R-:W-:Y:S05]  /*0ce0*/  @P2 BRA `(.L_x_31) ;  /* 0x0000000000182947 */ /* 0x000fea0003800000 */
[----:B-1-34-:R-:W1:Y:S01]  /*0cf0*/  LDS R2, [UR7+0x8] ;  /* 0x00000807ff027984 */ /* 0x01ae620008000800 */
[----:B------:R-:W3:Y:S01]  /*0d00*/  LDC.64 R8, c[0x0][0x220] ;  /* 0x00008800ff087b82 */ /* 0x000ee20000000a00 */
[----:B------:R-:W-:Y:S02]  /*0d10*/  IMAD.MOV.U32 R3, RZ, RZ, 0x70 ;  /* 0x00000070ff037424 */ /* 0x000fe400078e00ff */
[----:B---3--:R3:W-:Y:S03]  /*0d20*/  STS.64 [UR7], R8 ;  /* 0x00000008ff007988 */ /* 0x0087e60008000a07 */
[----:B-1----:R-:W-:-:S05]  /*0d30*/  LOP3.LUT R2, R2, 0x10, R3, 0xd8, !PT ;  /* 0x0000001002027812 */ /* 0x002fca00078ed803 */
[----:B------:R3:W-:Y:S02]  /*0d40*/  STS [UR7+0x8], R2 ;  /* 0x00000802ff007988 */ /* 0x0007e40008000807 */
.L_x_31:
[----:B----4-:R-:W-:Y:S05]  /*0d50*/  BSYNC B2 ;  /* 0x0000000000027941 */ /* 0x010fea0003800000 */
.L_x_30:
[----:B------:R-:W-:Y:S04]  /*0d60*/  BSSY B3, `(.L_x_32) ;  /* 0x0000011000037945 */ /* 0x000fe80003800000 */
[----:B------:R-:W-:Y:S04]  /*0d70*/  BSSY B2, `(.L_x_33) ;  /* 0x000000e000027945 */ /* 0x000fe80003800000 */
[----:B------:R-:W-:Y:S05]  /*0d80*/  @P2 BRA `(.L_x_34) ;  /* 0x0000000000242947 */ /* 0x000fea0003800000 */
[----:B-1-3--:R-:W1:Y:S01]  /*0d90*/  LDS R2, [UR7+0x34] ;  /* 0x00003407ff027984 */ /* 0x00ae620008000800 */
[----:B------:R-:W-:-:S05]  /*0da0*/  IMAD.MOV.U32 R3, RZ, RZ, 0x3f000000 ;  /* 0x3f000000ff037424 */ /* 0x000fca00078e00ff */
[----:B-1----:R-:W-:-:S05]  /*0db0*/  LOP3.LUT R2, R2, 0xff000000, R3, 0xb8, !PT ;  /* 0xff00000002027812 */ /* 0x002fca00078eb803 */
[----:B------:R1:W-:Y:S01]  /*0dc0*/  STS [UR7+0x34], R2 ;  /* 0x00003402ff007988 */ /* 0x0003e20008000807 */
[----:B------:R-:W-:Y:S05]  /*0dd0*/  @P2 BRA `(.L_x_35) ;  /* 0x00000000001c2947 */ /* 0x000fea0003800000 */
[----:B-1----:R-:W1:Y:S01]  /*0de0*/  LDS R2, [UR7+0x38] ;  /* 0x00003807ff027984 */ /* 0x002e620008000800 */
[----:B------:R-:W-:-:S05]  /*0df0*/  IMAD.MOV.U32 R3, RZ, RZ, 0xff ;  /* 0x000000ffff037424 */ /* 0x000fca00078e00ff */
[----:B-1----:R-:W-:-:S05]  /*0e00*/  LOP3.LUT R2, R2, 0xff, R3, 0xb8, !PT ;  /* 0x000000ff02027812 */ /* 0x002fca00078eb803 */
[----:B------:R4:W-:Y:S02]  /*0e10*/  STS [UR7+0x38], R2 ;  /* 0x00003802ff007988 */ /* 0x0009e40008000807 */
.L_x_34:
[----:B------:R-:W-:Y:S05]  /*0e20*/  @P2 BREAK B2 ;  /* 0x0000000000022942 */ /* 0x000fea0003800000 */
[----:B------:R-:W-:Y:S05]  /*0e30*/  @P2 BRA `(.L_x_36) ;  /* 0x00000000000c2947 */ /* 0x000fea0003800000 */
[----:B------:R1:W-:Y:S02]  /*0e40*/  STS [UR7+0x20], R5 ;  /* 0x00002005ff007988 */ /* 0x0003e40008000807 */
.L_x_35:
[----:B------:R-:W-:Y:S05]  /*0e50*/  BSYNC B2 ;  /* 0x0000000000027941 */ /* 0x000fea0003800000 */
.L_x_33:
[----:B------:R1:W-:Y:S02]  /*0e60*/  @!P2 STS [UR7+0x24], R4 ;  /* 0x00002404ff00a988 */ /* 0x0003e40008000807 */
.L_x_36:
[----:B------:R-:W-:Y:S05]  /*0e70*/  BSYNC B3 ;  /* 0x0000000000037941 */ /* 0x000fea0003800000 */
.L_x_32:
[----:B------:R-:W-:Y:S05]  /*0e80*/  WARPSYNC.ALL ;  /* 0x0000000000007948 */ /* 0x000fea0003800000 */
[----:B------:R-:W-:Y:S04]  /*0e90*/  BSSY B3, `(.L_x_37) ;  /* 0x000000e000037945 */ /* 0x000fe80003800000 */
[----:B------:R-:W-:Y:S05]  /*0ea0*/  @P2 BRA `(.L_x_38) ;  /* 0x0000000000302947 */ /* 0x000fea0003800000 */
[----:B------:R-:W5:Y:S01]  /*0eb0*/  LDS R3, [UR7+0x34] ;  /* 0x00003407ff037984 */ /* 0x000f620008000800 */
[----:B-1----:R-:W1:Y:S03]  /*0ec0*/  LDC.64 R4, c[0x0][0x248] ;  /* 0x00009200ff047b82 */ /* 0x002e660000000a00 */
[----:B---34-:R-:W3:Y:S01]  /*0ed0*/  LDS R2, [UR7+0x1c] ;  /* 0x00001c07ff027984 */ /* 0x018ee20008000800 */
[C---:B-1----:R-:W-:Y:S01]  /*0ee0*/  SHF.L.U64.HI R5, R4.reuse, 0x1, R5 ;  /* 0x0000000104057819 */ /* 0x042fe20000010205 */
[----:B------:R-:W-:-:S03]  /*0ef0*/  IMAD.SHL.U32 R4, R4, 0x2, RZ ;  /* 0x0000000204047824 */ /* 0x000fc600078e00ff */
[--C-:B------:R-:W-:Y:S02]  /*0f00*/  SHF.R.U32.HI R7, RZ, 0x4, R5.reuse ;  /* 0x00000004ff077819 */ /* 0x100fe40000011605 */
[----:B------:R-:W-:-:S05]  /*0f10*/  SHF.R.U64 R4, R4, 0x4, R5 ;  /* 0x0000000404047819 */ /* 0x000fca0000001205 */
[----:B------:R1:W-:Y:S01]  /*0f20*/  STS [UR7+0xc], R4 ;  /* 0x00000c04ff007988 */ /* 0x0003e20008000807 */
[----:B-----5:R-:W-:Y:S02]  /*0f30*/  LOP3.LUT R3, R3, 0x7, RZ, 0xb8, !PT ;  /* 0x0000000703037812 */ /* 0x020fe400078eb8ff */
[----:B---3--:R-:W-:-:S03]  /*0f40*/  LOP3.LUT R2, R2, 0xf, R7, 0xb8, !PT ;  /* 0x0000000f02027812 */ /* 0x008fc600078eb807 */
[----:B------:R1:W-:Y:S04]  /*0f50*/  STS [UR7+0x34], R3 ;  /* 0x00003403ff007988 */ /* 0x0003e80008000807 */
[----:B------:R1:W-:Y:S02]  /*0f60*/  STS [UR7+0x1c], R2 ;  /* 0x00001c02ff007988 */ /* 0x0003e40008000807 */
.L_x_38:
[----:B------:R-:W-:Y:S05]  /*0f70*/  BSYNC B3 ;  /* 0x0000000000037941 */ /* 0x000fea0003800000 */
.L_x_37:
[----:B------:R-:W-:Y:S04]  /*0f80*/  BSSY B3, `(.L_x_39) ;  /* 0x000001a000037945 */ /* 0x000fe80003800000 */
[----:B------:R-:W-:Y:S04]  /*0f90*/  BSSY B4, `(.L_x_40) ;  /* 0x0000015000047945 */ /* 0x000fe80003800000 */
[----:B------:R-:W-:Y:S05]  /*0fa0*/  @P2 BRA `(.L_x_41) ;  /* 0x0000000000202947 */ /* 0x000fea0003800000 */
[----:B-1-34-:R-:W1:Y:S02]  /*0fb0*/  LDS R2, [UR7+0x34] ;  /* 0x00003407ff027984 */ /* 0x01ae640008000800 */
[----:B-1----:R-:W-:-:S05]  /*0fc0*/  LOP3.LUT R2, R2, 0x38, RZ, 0xb8, !PT ;  /* 0x0000003802027812 */ /* 0x002fca00078eb8ff */
[----:B------:R1:W-:Y:S01]  /*0fd0*/  STS [UR7+0x34], R2 ;  /* 0x00003402ff007988 */ /* 0x0003e20008000807 */
[----:B------:R-:W-:Y:S05]  /*0fe0*/  @P2 BRA `(.L_x_42) ;  /* 0x0000000000202947 */ /* 0x000fea0003800000 */
[----:B-1----:R-:W1:Y:S01]  /*0ff0*/  LDS R2, [UR7+0x8] ;  /* 0x00000807ff027984 */ /* 0x002e620008000800 */
[----:B------:R-:W-:-:S05]  /*1000*/  IMAD.MOV.U32 R3, RZ, RZ, 0x780 ;  /* 0x00000780ff037424 */ /* 0x000fca00078e00ff */
[----:B-1----:R-:W-:-:S05]  /*1010*/  LOP3.LUT R2, R2, 0x300, R3, 0xd8, !PT ;  /* 0x0000030002027812 */ /* 0x002fca00078ed803 */
[----:B------:R1:W-:Y:S02]  /*1020*/  STS [UR7+0x8], R2 ;  /* 0x00000802ff007988 */ /* 0x0003e40008000807 */
.L_x_41:
[----:B------:R-:W-:Y:S05]  /*1030*/  @P2 BRA `(.L_x_43) ;  /* 0x0000000000282947 */ /* 0x000fea0003800000 */
[----:B-1-34-:R-:W1:Y:S02]  /*1040*/  LDS R2, [UR7+0x8] ;  /* 0x00000807ff027984 */ /* 0x01ae640008000800 */
[----:B-1----:R-:W-:-:S05]  /*1050*/  LOP3.LUT R2, R2, 0x1800, RZ, 0xb8, !PT ;  /* 0x0000180002027812 */ /* 0x002fca00078eb8ff */
[----:B------:R3:W-:Y:S02]  /*1060*/  STS [UR7+0x8], R2 ;  /* 0x00000802ff007988 */ /* 0x0007e40008000807 */
.L_x_42:
[----:B------:R-:W-:Y:S05]  /*1070*/  @P2 BREAK B4 ;  /* 0x0000000000042942 */ /* 0x000fea0003800000 */
[----:B------:R-:W-:Y:S05]  /*1080*/  @P2 BRA `(.L_x_44) ;  /* 0x0000000000242947 */ /* 0x000fea0003800000 */
[----:B-1-3--:R-:W1:Y:S01]  /*1090*/  LDS R2, [UR7+0x8] ;  /* 0x00000807ff027984 */ /* 0x00ae620008000800 */
[----:B------:R-:W-:-:S05]  /*10a0*/  IMAD.MOV.U32 R3, RZ, RZ, 0x6000 ;  /* 0x00006000ff037424 */ /* 0x000fca00078e00ff */
[----:B-1----:R-:W-:-:S04]  /*10b0*/  LOP3.LUT R2, R2, 0x6000, R3, 0xd8, !PT ;  /* 0x0000600002027812 */ /* 0x002fc800078ed803 */
[----:B------:R-:W-:-:S05]  /*10c0*/  LOP3.LUT R2, R2, 0x400000, RZ, 0xb8, !PT ;  /* 0x0040000002027812 */ /* 0x000fca00078eb8ff */
[----:B------:R1:W-:Y:S02]  /*10d0*/  STS [UR7+0x8], R2 ;  /* 0x00000802ff007988 */ /* 0x0003e40008000807 */
.L_x_43:
[----:B------:R-:W-:Y:S05]  /*10e0*/  BSYNC B4 ;  /* 0x0000000000047941 */ /* 0x000fea0003800000 */
.L_x_40:
[----:B-1-34-:R-:W1:Y:S02]  /*10f0*/  @!P2 LDS R2, [UR7+0x8] ;  /* 0x00000807ff02a984 */ /* 0x01ae640008000800 */
[----:B-1----:R-:W-:-:S05]  /*1100*/  @!P2 LOP3.LUT R2, R2, 0x8000, RZ, 0xb8, !PT ;  /* 0x000080000202a812 */ /* 0x002fca00078eb8ff */
[----:B------:R4:W-:Y:S02]  /*1110*/  @!P2 STS [UR7+0x8], R2 ;  /* 0x00000802ff00a988 */ /* 0x0009e40008000807 */
.L_x_44:
[----:B------:R-:W-:Y:S05]  /*1120*/  BSYNC B3 ;  /* 0x0000000000037941 */ /* 0x000fea0003800000 */
.L_x_39:
[----:B------:R-:W-:Y:S05]  /*1130*/  WARPSYNC.ALL ;  /* 0x0000000000007948 */ /* 0x000fea0003800000 */
[----:B------:R-:W-:Y:S01]  /*1140*/  UIADD3 UR4, UR4, 0x100, URZ ;  /* 0x0000010004047890 */ /* 0x000fe2000fffe03f */
[----:B------:R-:W-:Y:S01]  /*1150*/  ISETP.GE.AND P1, PT, R15, 0x1, PT ;  /* 0x000000010f00780c */ /* 0x000fe20003f26270 */
[----:B------:R-:W-:Y:S01]  /*1160*/  IMAD.MOV.U32 R88, RZ, RZ, RZ ;  /* 0x000000ffff587224 */ /* 0x000fe200078e00ff */
[----:B------:R-:W-:Y:S01]  /*1170*/  SHF.R.U32.HI R7, RZ, 0x5, R0 ;  /* 0x00000005ff077819 */ /* 0x000fe20000011600 */
[----:B------:R-:W-:-:S04]  /*1180*/  UIADD3 UR24, UP0, UR4, UR24, URZ ;  /* 0x0000001804187290 */ /* 0x000fc8000ff1e03f */
[----:B------:R-:W-:Y:S01]  /*1190*/  ULEA.HI.X.SX32 UR25, UR4, UR25, 0x1, UP0 ;  /* 0x0000001904197291 */ /* 0x000fe200080f0e3f */
[----:B------:R-:W-:Y:S11]  /*11a0*/  @P0 BRA `(.L_x_45) ;  /* 0x0000000000280947 */ /* 0x000ff60003800000 */
[----:B-1-34-:R-:W1:Y:S01]  /*11b0*/  S2R R2, SR_LANEID ;  /* 0x0000000000027919 */ /* 0x01ae620000000000 */
[----:B------:R-:W-:Y:S05]  /*11c0*/  WARPSYNC.ALL ;  /* 0x0000000000007948 */ /* 0x000fea0003800000 */
[----:B-1----:R-:W-:-:S05]  /*11d0*/  IMAD.SHL.U32 R4, R2, 0x4, RZ ;  /* 0x0000000402047824 */ /* 0x002fca00078e00ff */
[----:B------:R-:W1:Y:S01]  /*11e0*/  LDS R5, [R4+UR7] ;  /* 0x0000000704057984 */ /* 0x000e620008000800 */
[----:B------:R-:W-:-:S05]  /*11f0*/  IADD3 R2, P3, R4, UR24, RZ ;  /* 0x0000001804027c10 */ /* 0x000fca000ff7e0ff */
[----:B------:R-:W-:-:S05]  /*1200*/  IMAD.X R3, RZ, RZ, UR25, P3 ;  /* 0x00000019ff037e24 */ /* 0x000fca00098e06ff */
[----:B-1----:R1:W3:Y:S01]  /*1210*/  ATOMG.E.EXCH.STRONG.GPU PT, RZ, [R2], R5 ;  /* 0x0000000502ff73a8 */ /* 0x0022e200041ee100 */
[----:B------:R-:W-:-:S04]  /*1220*/  DEPBAR {5,4,3,2,1,0} ;  /* 0x0000003f0000791a */ /* 0x000fc80000000000 */
[----:B------:R1:W-:Y:S01]  /*1230*/  UTMACCTL.IV [UR24] ;  /* 0x00000000180079b9 */ /* 0x0003e20008000000 */
[----:B------:R-:W-:Y:S01]  /*1240*/  NOP ;  /* 0x0000000000007918 */ /* 0x000fe20000000000 */
.L_x_45:
[----:B------:R-:W-:Y:S05]  /*1250*/  @P0 BRA `(.L_x_46) ;  /* 0x00000000000c0947 */ /* 0x000fea0003800000 */
[----:B------:R0:W-:Y:S01]  /*1260*/  UTMACMDFLUSH ;  /* 0x00000000000079b7 */ /* 0x0001e20000000000 */
[----:B------:R-:W-:Y:S05]  /*1270*/  @P0 BRA `(.L_x_46) ;  /* 0x0000000000040947 */ /* 0x000fea0003800000 */
[----:B------:R-:W-:-:S04]  /*1280*/  DEPBAR.LE SB0, 0x0 ;  /* 0x000080000000791a */ /* 0x000fc80000000000 */
.L_x_46:
[----:B------:R-:W-:Y:S05]  /*1290*/  WARPSYNC.ALL ;  /* 0x0000000000007948 */ /* 0x000fea0003800000 */
[----:B---3--:R-:W-:Y:S01]  /*12a0*/  BAR.SYNC.DEFER_BLOCKING 0x0 ;  /* 0x0000000000007b1d */ /* 0x008fe20000010000 */
[----:B------:R-:W-:Y:S01]  /*12b0*/  R2UR UR26, R7 ;  /* 0x00000000071a72ca */ /* 0x000fe200000e0000 */
[----:B------:R-:W-:Y:S01]  /*12c0*/  USHF.L.U32 UR27, UR36, 0x7, URZ ;  /* 0x00000007241b7899 */ /* 0x000fe2000800063f */
[----:B------:R-:W-:Y:S01]  /*12d0*/  IMAD.MOV.U32 R89, RZ, RZ, RZ ;  /* 0x000000ffff597224 */ /* 0x000fe200078e00ff */
[----:B------:R-:W-:Y:S01]  /*12e0*/  USHF.L.U32 UR11, UR37, 0x8, URZ ;  /* 0x00000008250b7899 */ /* 0x000fe2000800063f */
[----:B------:R-:W-:Y:S01]  /*12f0*/  CS2R R90, SRZ ;  /* 0x00000000005a7805 */ /* 0x000fe2000001ff00 */
[----:B------:R-:W-:Y:S01]  /*1300*/  VOTEU.ALL UP0, P2 ;  /* 0x00000000003f7886 */ /* 0x000fe20001000000 */
[----:B------:R-:W-:Y:S01]  /*1310*/  UMOV UR4, 0x1 ;  /* 0x0000000100047882 */ /* 0x000fe20000000000 */
[----:B------:R-:W-:Y:S01]  /*1320*/  VOTEU.ALL UP1, P2 ;  /* 0x00000000003f7886 */ /* 0x000fe20001020000 */
[----:B------:R-:W-:-:S02]  /*1330*/  CS2R R92, SRZ ;  /* 0x00000000005c7805 */ /* 0x000fc4000001ff00 */
[----:B------:R-:W-:Y:S01]  /*1340*/  CS2R R94, SRZ ;  /* 0x00000000005e7805 */ /* 0x000fe2000001ff00 */
[----:B------:R-:W-:-:S04]  /*1350*/  @!UP0 UIADD3 UR8, -UR4, 0x100000, URZ ;  /* 0x0010000004088890 */ /* 0x000fc8000fffe13f */
[----:B------:R-:W-:Y:S02]  /*1360*/  @!UP0 USHF.L.U32 UR9, UR8, 0xb, URZ ;  /* 0x0000000b08098899 */ /* 0x000fe4000800063f */
[----:B------:R-:W-:Y:S01]  /*1370*/  @!UP0 USHF.L.U32 UR8, UR8, 0x1, URZ ;  /* 0x0000000108088899 */ /* 0x000fe2000800063f */
[----:B------:R-:W-:Y:S01]  /*1380*/  CS2R R96, SRZ ;  /* 0x0000000000607805 */ /* 0x000fe2000001ff00 */
[----:B------:R-:W-:-:S04]  /*1390*/  @!UP0 UIADD3 UR4, -UR4, 0x100000, URZ ;  /* 0x0010000004048890 */ /* 0x000fc8000fffe13f */
[----:B------:R-:W-:Y:S02]  /*13a0*/  @!UP0 USHF.L.U32 UR5, UR4, 0xb, URZ ;  /* 0x0000000b04058899 */ /* 0x000fe4000800063f */
[----:B------:R-:W-:Y:S01]  /*13b0*/  @!UP0 USHF.L.U32 UR4, UR4, 0x1, URZ ;  /* 0x0000000104048899 */ /* 0x000fe2000800063f */
[----:B------:R-:W-:Y:S01]  /*13c0*/  CS2R R98, SRZ ;  /* 0x0000000000627805 */ /* 0x000fe2000001ff00 */
[----:B------:R-:W-:Y:S01]  /*13d0*/  VOTEU.ALL UP0, P2 ;  /* 0x00000000003f7886 */ /* 0x000fe20001000000 */
[----:B------:R-:W-:Y:S02]  /*13e0*/  CS2R R100, SRZ ;  /* 0x0000000000647805 */ /* 0x000fe4000001ff00 */
[----:B------:R-:W-:Y:S02]  /*13f0*/  CS2R R102, SRZ ;  /* 0x0000000000667805 */ /* 0x000fe4000001ff00 */
[----:B------:R-:W-:Y:S02]  /*1400*/  CS2R R104, SRZ ;  /* 0x0000000000687805 */ /* 0x000fe4000001ff00 */
[----:B------:R-:W-:-:S02]  /*1410*/  CS2R R106, SRZ ;  /* 0x00000000006a7805 */ /* 0x000fc4000001ff00 */
[----:B------:R-:W-:Y:S02]  /*1420*/  CS2R R108, SRZ ;  /* 0x00000000006c7805 */ /* 0x000fe4000001ff00 */
[----:B------:R-:W-:Y:S02]  /*1430*/  CS2R R110, SRZ ;  /* 0x00000000006e7805 */ /* 0x000fe4000001ff00 */
[----:B------:R-:W-:Y:S02]  /*1440*/  CS2R R112, SRZ ;  /* 0x0000000000707805 */ /* 0x000fe4000001ff00 */
[----:B------:R-:W-:Y:S01]  /*1450*/  CS2R R114, SRZ ;  /* 0x0000000000727805 */ /* 0x000fe2000001ff00 */
[----:B------:R-:W3:Y:S02]  /*1460*/  FENCE.VIEW.ASYNC.S ;  /* 0x00000000000073c6 */ /* 0x000ee40000000000 */
[----:B---3--:R3:W4:Y:S02]  /*1470*/  @!UP0 SYNCS.EXCH.64 URZ, [UR7+0x18000], UR8 ;  /* 0x01800008073f85b2 */ /* 0x0087240008000100 */
[----:B----4-:R-:W-:Y:S01]  /*1480*/  BAR.SYNC.DEFER_BLOCKING 0x0 ;  /* 0x0000000000007b1d */ /* 0x010fe20000010000 */
[----:B------:R-:W-:-:S02]  /*1490*/  CS2R R116, SRZ ;  /* 0x0000000000747805 */ /* 0x000fc4000001ff00 */
[----:B------:R-:W-:Y:S02]  /*14a0*/  CS2R R118, SRZ ;  /* 0x0000000000767805 */ /* 0x000fe4000001ff00 */
[----:B------:R-:W-:Y:S02]  /*14b0*/  CS2R R120, SRZ ;  /* 0x0000000000787805 */ /* 0x000fe4000001ff00 */
[----:B------:R-:W-:Y:S02]  /*14c0*/  CS2R R122, SRZ ;  /* 0x00000000007a7805 */ /* 0x000fe4000001ff00 */
[----:B------:R-:W-:Y:S02]  /*14d0*/  CS2R R124, SRZ ;  /* 0x00000000007c7805 */ /* 0x000fe4000001ff00 */
[----:B------:R-:W-:Y:S02]  /*14e0*/  CS2R R126, SRZ ;  /* 0x00000000007e7805 */ /* 0x000fe4000001ff00 */
        /* <DEDUP_REMOVED lines=17> */
[----:B------:R3:W4:Y:S01]  /*1600*/  @!UP1 SYNCS.EXCH.64 URZ, [UR7+0x18008], UR4 ;  /* 0x01800804073f95b2 */ /* 0x0007220008000100 */
        /* <DEDUP_REMOVED lines=26> */
[----:B------:R-:W-:Y:S01]  /*17b0*/  CS2R R86, SRZ ;  /* 0x0000000000567805 */ /* 0x000fe2000001ff00 */
[----:B----4-:R-:W-:Y:S06]  /*17c0*/  @!P1 BRA `(.L_x_47) ;  /* 0x00000008004c9947 */ /* 0x010fec0003800000 */
        /* <DEDUP_REMOVED lines=64> */
[----:B---3--:R-:W-:Y:S01]  /*1bd0*/  UMOV UR4, URZ ;  /* 0x0000003f00047c82 */ /* 0x008fe20008000000 */
[----:B------:R-:W-:-:S05]  /*1be0*/  UMOV UR10, URZ ;  /* 0x0000003f000a7c82 */ /* 0x000fca0008000000 */
.L_x_49:
[----:B------:R-:W-:Y:S01]  /*1bf0*/  BAR.SYNC.DEFER_BLOCKING 0x0 ;  /* 0x0000000000007b1d */ /* 0x000fe20000010000 */
[----:B------:R-:W-:Y:S01]  /*1c00*/  ULEA UR28, UR4, UR7, 0x3 ;  /* 0x00000007041c7291 */ /* 0x000fe2000f8e183f */
[----:B-1----:R-:W-:Y:S01]  /*1c10*/  @!P2 IMAD.MOV.U32 R2, RZ, RZ, 0xc000 ;  /* 0x0000c000ff02a424 */ /* 0x002fe200078e00ff */
[----:B------:R-:W-:Y:S01]  /*1c20*/  ELECT P0, URZ, PT ;  /* 0x00000000003f782f */ /* 0x000fe20003800000 */
[----:B------:R-:W-:-:S03]  /*1c30*/  ULEA UR8, UR4, UR7, 0xf ;  /* 0x0000000704087291 */ /* 0x000fc6000f8e783f */
[----:B------:R-:W-:Y:S02]  /*1c40*/  ISETP.LT.U32.AND P0, PT, R6, 0x20, P0 ;  /* 0x000000200600780c */ /* 0x000fe40000701070 */
[----:B------:R-:W-:Y:S01]  /*1c50*/  ELECT P1, URZ, PT ;  /* 0x00000000003f782f */ /* 0x000fe20003820000 */
[----:B------:R-:W-:-:S03]  /*1c60*/  ULEA UR5, UR4, UR7, 0xe ;  /* 0x0000000704057291 */ /* 0x000fc6000f8e703f */
[----:B------:R-:W-:Y:S01]  /*1c70*/  ISETP.LT.U32.AND P1, PT, R6, 0x40, P1 ;  /* 0x000000400600780c */ /* 0x000fe20000f21070 */
[----:B------:R-:W-:Y:S02]  /*1c80*/  ULOP3.LUT UR16, UR26, 0x1, URZ, 0xc0, !UPT ;  /* 0x000000011a107892 */ /* 0x000fe4000f8ec03f */
[----:B------:R-:W-:Y:S02]  /*1c90*/  UIADD3 UR6, UR5, 0x10000, URZ ;  /* 0x0001000005067890 */ /* 0x000fe4000fffe03f */
[----:B------:R-:W-:Y:S02]  /*1ca0*/  ULEA UR18, UR16, UR27, 0x6 ;  /* 0x0000001b10127291 */ /* 0x000fe4000f8e303f */
[----:B------:R-:W-:Y:S01]  /*1cb0*/  ULEA UR16, UR16, UR6, 0xd ;  /* 0x0000000610107291 */ /* 0x000fe2000f8e683f */
[----:B------:R-:W-:Y:S01]  /*1cc0*/  VOTEU.ANY UP0, P0 ;  /* 0x00000000003f7886 */ /* 0x000fe20000000100 */
[----:B------:R-:W-:Y:S01]  /*1cd0*/  VOTEU.ANY UP2, P0 ;  /* 0x00000000003f7886 */ /* 0x000fe20000040100 */
[----:B------:R-:W-:Y:S01]  /*1ce0*/  UMOV UR19, UR10 ;  /* 0x0000000a00137c82 */ /* 0x000fe20008000000 */
[----:B------:R1:W-:Y:S01]  /*1cf0*/  @!P2 SYNCS.ARRIVE.TRANS64 RZ, [UR28+0x18000], R2 ;  /* 0x01800002ffffa9a7 */ /* 0x0003e2000800001c */
[----:B------:R3:W-:Y:S06]  /*1d00*/  MEMBAR.ALL.CTA ;  /* 0x0000000000007992 */ /* 0x0007ec0000008000 */
[----:B---3--:R-:W3:Y:S01]  /*1d10*/  FENCE.VIEW.ASYNC.S ;  /* 0x00000000000073c6 */ /* 0x008ee20000000000 */
[----:B------:R-:W-:Y:S01]  /*1d20*/  @UP0 UIADD3 UR9, UR28, 0x18000, URZ ;  /* 0x000180001c090890 */ /* 0x000fe2000fffe03f */
[----:B------:R-:W-:Y:S01]  /*1d30*/  @UP0 UMOV UR12, UR20 ;  /* 0x00000014000c0c82 */ /* 0x000fe20008000000 */
[----:B------:R-:W-:Y:S01]  /*1d40*/  @UP0 UMOV UR13, UR21 ;  /* 0x00000015000d0c82 */ /* 0x000fe20008000000 */
[----:B---3--:R-:W-:Y:S01]  /*1d50*/  VOTEU.ANY UP1, P1 ;  /* 0x00000000003f7886 */ /* 0x008fe20000820100 */
[----:B------:R-:W-:Y:S01]  /*1d60*/  VOTEU.ANY UP3, P1 ;  /* 0x00000000003f7886 */ /* 0x000fe20000860100 */
[----:B-1----:R-:W-:Y:S01]  /*1d70*/  SHF.L.U32 R2, R13, 0x1f, RZ ;  /* 0x0000001f0d027819 */ /* 0x002fe200000006ff */
[----:B------:R-:W-:-:S02]  /*1d80*/  USHF.L.U32 UR5, UR26, 0x7, URZ ;  /* 0x000000071a057899 */ /* 0x000fc4000800063f */
[----:B------:R-:W-:Y:S01]  /*1d90*/  @UP1 UIADD3 UR17, UR28, 0x18000, URZ ;  /* 0x000180001c111890 */ /* 0x000fe2000fffe03f */
[----:B------:R-:W-:Y:S01]  /*1da0*/  @UP1 UMOV UR14, UR22 ;  /* 0x00000016000e1c82 */ /* 0x000fe20008000000 */
[----:B------:R-:W-:Y:S01]  /*1db0*/  @UP1 UMOV UR15, UR23 ;  /* 0x00000017000f1c82 */ /* 0x000fe20008000000 */
[----:B------:R-:W-:Y:S02]  /*1dc0*/  ULOP3.LUT UR5, UR5, 0x200, URZ, 0xc0, !UPT ;  /* 0x0000020005057892 */ /* 0x000fe4000f8ec03f */
[----:B------:R-:W-:Y:S02]  /*1dd0*/  USHF.R.U32.HI UR6, URZ, 0x4, UR6 ;  /* 0x000000043f067899 */ /* 0x000fe40008011606 */
[----:B------:R-:W-:Y:S02]  /*1de0*/  ULEA.HI UR5, UR8, UR5, URZ, 0x1c ;  /* 0x0000000508057291 */ /* 0x000fe4000f8fe03f */
[----:B------:R-:W-:Y:S02]  /*1df0*/  USGXT.U32 UR6, UR6, 0xe ;  /* 0x0000000e0606789a */ /* 0x000fe40008000000 */
[----:B------:R-:W-:Y:S01]  /*1e00*/  ULOP3.LUT UR5, UR5, 0x3fff, URZ, 0xc0, !UPT ;  /* 0x00003fff05057892 */ /* 0x000fe2000f8ec03f */
[----:B------:R-:W-:Y:S06]  /*1e10*/  BAR.SYNC.DEFER_BLOCKING 0x0 ;  /* 0x0000000000007b1d */ /* 0x000fec0000010000 */
[----:B------:R1:W-:Y:S02]  /*1e20*/  @UP2 UTMALDG.2D [UR8], [UR12] ;  /* 0x000000080c0025b4 */ /* 0x0003e40008008000 */
[----:B------:R-:W-:Y:S01]  /*1e30*/  BAR.SYNC.DEFER_BLOCKING 0x0 ;  /* 0x0000000000007b1d */ /* 0x000fe20000010000 */
[----:B-1----:R-:W-:-:S05]  /*1e40*/  ULOP3.LUT UR8, UR6, 0x2000000, URZ, 0xfc, !UPT ;  /* 0x0200000006087892 */ /* 0x002fca000f8efc3f */
[----:B------:R-:W-:Y:S01]  /*1e50*/  UMOV UR12, UR5 ;  /* 0x00000005000c7c82 */ /* 0x000fe20008000000 */
[----:B------:R-:W-:Y:S01]  /*1e60*/  UMOV UR13, 0x40000040 ;  /* 0x40000040000d7882 */ /* 0x000fe20000000000 */
[----:B------:R1:W-:Y:S01]  /*1e70*/  @UP3 UTMALDG.2D [UR16], [UR14] ;  /* 0x000000100e0035b4 */ /* 0x0003e20008008000 */
[----:B------:R-:W-:Y:S06]  /*1e80*/  BAR.SYNC.DEFER_BLOCKING 0x0 ;  /* 0x0000000000007b1d */ /* 0x000fec0000010000 */
[----:B-1----:R-:W-:Y:S01]  /*1e90*/  UMOV UR14, UR8 ;  /* 0x00000008000e7c82 */ /* 0x002fe20008000000 */
[----:B------:R-:W-:Y:S01]  /*1ea0*/  UMOV UR15, 0x40000040 ;  /* 0x40000040000f7882 */ /* 0x000fe20000000000 */
[----:B------:R-:W1:Y:S02]  /*1eb0*/  SYNCS.PHASECHK.TRANS64.TRYWAIT P0, [UR28+0x18000], R2 ;  /* 0x01800002ff0075a7 */ /* 0x000e64000800015c */
[----:B-1----:R-:W-:Y:S05]  /*1ec0*/  @!P0 BRA `(.L_x_48) ;  /* 0x0000000800608947 */ /* 0x002fea0003800000 */
.L_x_50:
[----:B------:R-:W-:Y:S02]  /*1ed0*/  WARPGROUP.DEPBAR.LE gsb0, 0x0 ;  /* 0x00008000000079c5 */ /* 0x000fe40000010000 */
[----:B------:R-:W-:Y:S01]  /*1ee0*/  WARPGROUP.ARRIVE ;  /* 0x00000000000079c5 */ /* 0x000fe20000000000 */
[----:B------:R-:W-:Y:S01]  /*1ef0*/  UIADD3 UR16, UP0, UR5, 0x2, URZ ;  /* 0x0000000205107890 */ /* 0x000fe2000ff1e03f */
[----:B------:R-:W1:Y:S01]  /*1f00*/  LDC R2, c[0x0][0x230] ;  /* 0x00008c00ff027b82 */ /* 0x000e620000000800 */
[----:B------:R-:W-:Y:S01]  /*1f10*/  UIADD3 UR18, UP1, UR6, 0x2000080, URZ ;  /* 0x0200008006127890 */ /* 0x000fe2000ff3e03f */
[----:B------:R-:W-:Y:S02]  /*1f20*/  UMOV UR5, URZ ;  /* 0x0000003f00057c82 */ /* 0x000fe40008000000 */
[----:B------:R-:W-:Y:S01]  /*1f30*/  HGMMA.64x128x16.F32 R88, gdesc[UR12].tnspB, R88 ;  /* 0x41e000000c5879f0 */ /* 0x000fe20008700858 */
[----:B------:R-:W-:Y:S01]  /*1f40*/  UMOV UR6, URZ ;  /* 0x0000003f00067c82 */ /* 0x000fe20008000000 */
[----:B------:R-:W-:-:S02]  /*1f50*/  UIADD3.X UR17, UR5, 0x40000040, URZ, UP0, !UPT ;  /* 0x4000004005117890 */ /* 0x000fc400087fe43f */
[----:B------:R-:W-:Y:S02]  /*1f60*/  UIADD3.X UR19, UR6, 0x40000040, URZ, UP1, !UPT ;  /* 0x4000004006137890 */ /* 0x000fe40008ffe43f */
[----:B------:R-:W-:Y:S02]  /*1f70*/  UIADD3.64 UR32, UR16, 0x2, URZ ;  /* 0x0000000210207897 */ /* 0x000fe4000fffe03f */
[----:B------:R-:W-:Y:S02]  /*1f80*/  UIADD3.64 UR34, UR18, 0x80, URZ ;  /* 0x0000008012227897 */ /* 0x000fe4000fffe03f */
[----:B------:R-:W-:Y:S02]  /*1f90*/  UIADD3.64 UR28, UR16, 0x4, URZ ;  /* 0x00000004101c7897 */ /* 0x000fe4000fffe03f */
[----:B------:R-:W-:Y:S02]  /*1fa0*/  UIADD3.64 UR30, UR18, 0x100, URZ ;  /* 0x00000100121e7897 */ /* 0x000fe4000fffe03f */
[----:B------:R-:W-:-:S02]  /*1fb0*/  UIADD3.64 UR12, UR16, 0x3fe, URZ ;  /* 0x000003fe100c7897 */ /* 0x000fc4000fffe03f */
[----:B------:R-:W-:Y:S02]  /*1fc0*/  UIADD3 UR10, UR10, 0x40, URZ ;  /* 0x000000400a0a7890 */ /* 0x000fe4000fffe03f */
[----:B------:R-:W-:-:S04]  /*1fd0*/  UIADD3 UR4, UR4, 0x1, URZ ;  /* 0x0000000104047890 */ /* 0x000fc8000fffe03f */
[----:B-1----:R-:W-:Y:S01]  /*1fe0*/  ISETP.LE.AND P0, PT, R2, UR10, PT ;  /* 0x0000000a02007c0c */ /* 0x002fe2000bf03270 */
[----:B------:R-:W-:-:S04]  /*1ff0*/  UISETP.NE.U32.AND UP0, UPT, UR4, 0x2, UPT ;  /* 0x000000020400788c */ /* 0x000fc8000bf05070 */
[----:B------:R-:W-:Y:S02]  /*2000*/  USEL UR5, URZ, 0x1, UP0 ;  /* 0x000000013f057887 */ /* 0x000fe40008000000 */
[----:B------:R-:W-:-:S04]  /*2010*/  USEL UR4, UR4, URZ, UP0 ;  /* 0x0000003f04047287 */ /* 0x000fc80008000000 */
[----:B------:R-:W-:Y:S01]  /*2020*/  LOP3.LUT R13, R13, UR5, RZ, 0x3c, !PT ;  /* 0x000000050d0d7c12 */ /* 0x000fe2000f8e3cff */
[----:B------:R-:W-:-:S12]  /*2030*/  HGMMA.64x128x16.F32 R88, gdesc[UR16].tnspB, R88 ;  /* 0x41e00000105879f0 */ /* 0x000fd80008700858 */
[----:B------:R-:W-:Y:S01]  /*2040*/  HGMMA.64x128x16.F32 R88, gdesc[UR32].tnspB, R88 ;  /* 0x41e00000205879f0 */ /* 0x000fe20008700858 */
[----:B------:R-:W-:-:S11]  /*2050*/  UIADD3.64 UR32, UR16, 0x402, URZ ;  /* 0x0000040210207897 */ /* 0x000fd6000fffe03f */
[----:B------:R-:W-:Y:S01]  /*2060*/  HGMMA.64x128x16.F32 R88, gdesc[UR28].tnspB, R88 ;  /* 0x41e000001c5879f0 */ /* 0x000fe20008700858 */
[----:B------:R-:W-:-:S11]  /*2070*/  UIADD3.64 UR28, UR16, 0x404, URZ ;  /* 0x00000404101c7897 */ /* 0x000fd6000fffe03f */
[----:B------:R-:W-:Y:S01]  /*2080*/  HGMMA.64x128x16.F32 R24, gdesc[UR12].tnspB, R24 ;  /* 0x41e000000c1879f0 */ /* 0x000fe20008700818 */
[----:B------:R-:W-:Y:S01]  /*2090*/  UIADD3.64 UR12, UR16, 0x400, URZ ;  /* 0x00000400100c7897 */ /* 0x000fe2000fffe03f */
[----:B------:R-:W-:Y:S01]  /*20a0*/  UMOV UR14, UR18 ;  /* 0x00000012000e7c82 */ /* 0x000fe20008000000 */
[----:B------:R-:W-:-:S09]  /*20b0*/  UMOV UR15, UR19 ;  /* 0x00000013000f7c82 */ /* 0x000fd20008000000 */
[----:B------:R-:W-:-:S12]  /*20c0*/  HGMMA.64x128x16.F32 R24, gdesc[UR12].tnspB, R24 ;  /* 0x41e000000c1879f0 */ /* 0x000fd80008700818 */
[----:B------:R-:W-:-:S12]  /*20d0*/  HGMMA.64x128x16.F32 R24, gdesc[UR32].tnspB, R24 ;  /* 0x41e00000201879f0 */ /* 0x000fd80008700818 */
[----:B------:R-:W-:Y:S01]  /*20e0*/  HGMMA.64x128x16.F32 R24, gdesc[UR28].tnspB, R24, gsb0 ;  /* 0x41e000001c1879f0 */ /* 0x000fe20008000818 */
[----:B------:R-:W-:Y:S05]  /*20f0*/  @!P0 BRA `(.L_x_49) ;  /* 0xfffffff800bc8947 */ /* 0x000fea000383ffff */
.L_x_47:
[----:B------:R-:W-:Y:S02]  /*2100*/  WARPGROUP.DEPBAR.LE gsb0, 0x0 ;  /* 0x00008000000079c5 */ /* 0x000fe40000010000 */
[----:B------:R-:W-:Y:S01]  /*2110*/  BAR.SYNC.DEFER_BLOCKING 0x0 ;  /* 0x0000000000007b1d */ /* 0x000fe20000010000 */
[C---:B-1----:R-:W-:Y:S01]  /*2120*/  IMAD.SHL.U32 R2, R0.reuse, 0x80, RZ ;  /* 0x0000008000027824 */ /* 0x042fe200078e00ff */
[----:B------:R-:W-:Y:S01]  /*2130*/  F2FP.F16.F32.PACK_AB R88, R89, R88 ;  /* 0x000000585958723e */ /* 0x000fe200000000ff */
[----:B------:R-:W-:Y:S01]  /*2140*/  IMAD.SHL.U32 R3, R0, 0x10, RZ ;  /* 0x0000001000037824 */ /* 0x000fe200078e00ff */
[----:B------:R-:W-:Y:S02]  /*2150*/  F2FP.F16.F32.PACK_AB R89, R91, R90 ;  /* 0x0000005a5b59723e */ /* 0x000fe400000000ff */
[----:B------:R-:W-:Y:S02]  /*2160*/  ELECT P0, URZ, PT ;  /* 0x00000000003f782f */ /* 0x000fe40003800000 */
[----:B------:R-:W-:Y:S01]  /*2170*/  LOP3.LUT R2, R2, 0x780, RZ, 0xc0, !PT ;  /* 0x0000078002027812 */ /* 0x000fe200078ec0ff */
[----:B------:R-:W-:Y:S01]  /*2180*/  ULOP3.LUT UR26, UR26, 0x1, URZ, 0xc0, !UPT ;  /* 0x000000011a1a7892 */ /* 0x000fe2000f8ec03f */
[----:B------:R-:W-:Y:S01]  /*2190*/  F2FP.F16.F32.PACK_AB R120, R121, R120 ;  /* 0x000000787978723e */ /* 0x000fe200000000ff */
[----:B------:R-:W-:Y:S01]  /*21a0*/  UMOV UR10, UR11 ;  /* 0x0000000b000a7c82 */ /* 0x000fe20008000000 */
[----:B------:R-:W-:Y:S01]  /*21b0*/  LOP3.LUT R3, R2, 0x70, R3, 0xf8, !PT ;  /* 0x0000007002037812 */ /* 0x000fe200078ef803 */
[----:B---3--:R-:W-:Y:S01]  /*21c0*/  ULEA UR8, UR26, UR7, 0xf ;  /* 0x000000071a087291 */ /* 0x008fe2000f8e783f */
[----:B------:R-:W-:Y:S01]  /*21d0*/  F2FP.F16.F32.PACK_AB R90, R93, R92 ;  /* 0x0000005c5d5a723e */ /* 0x000fe200000000ff */
[----:B------:R-:W-:Y:S01]  /*21e0*/  ULEA UR9, UR26, UR27, 0x6 ;  /* 0x0000001b1a097291 */ /* 0x000fe2000f8e303f */
[----:B------:R-:W-:Y:S01]  /*21f0*/  LOP3.LUT R3, R3, 0x10, R0, 0x78, !PT ;  /* 0x0000001003037812 */ /* 0x000fe200078e7800 */
[----:B------:R-:W-:Y:S01]  /*2200*/  IMAD.SHL.U32 R0, R0, 0x40, RZ ;  /* 0x0000004000007824 */ /* 0x000fe200078e00ff */
[----:B------:R-:W-:-:S02]  /*2210*/  F2FP.F16.F32.PACK_AB R91, R95, R94 ;  /* 0x0000005e5f5b723e */ /* 0x000fc400000000ff */
[----:B------:R-:W-:Y:S02]  /*2220*/  F2FP.F16.F32.PACK_AB R121, R123, R122 ;  /* 0x0000007a7b79723e */ /* 0x000fe400000000ff */
[----:B------:R-:W-:Y:S02]  /*2230*/  LOP3.LUT R0, R3, 0x3800, R0, 0xf8, !PT ;  /* 0x0000380003007812 */ /* 0x000fe400078ef800 */
[----:B------:R-:W-:Y:S01]  /*2240*/  F2FP.F16.F32.PACK_AB R24, R25, R24 ;  /* 0x000000181918723e */ /* 0x000fe200000000ff */
[----:B------:R-:W1:Y:S02]  /*2250*/  @!P2 SYNCS.CCTL.IV [UR7+0x18000] ;  /* 0x01800000ff00a9b1 */ /* 0x000e640008000007 */
[----:B-1----:R-:W-:Y:S01]  /*2260*/  BAR.SYNC.DEFER_BLOCKING 0x0 ;  /* 0x0000000000007b1d */ /* 0x002fe20000010000 */
[C---:B------:R-:W-:Y:S01]  /*2270*/  LOP3.LUT R3, R0.reuse, 0x20, RZ, 0x3c, !PT ;  /* 0x0000002000037812 */ /* 0x040fe200078e3cff */
[----:B------:R-:W-:Y:S01]  /*2280*/  VIADD R2, R0, UR7 ;  /* 0x0000000700027c36 */ /* 0x000fe20008000000 */
[----:B------:R-:W-:-:S02]  /*2290*/  F2FP.F16.F32.PACK_AB R122, R125, R124 ;  /* 0x0000007c7d7a723e */ /* 0x000fc400000000ff */
[----:B------:R-:W-:Y:S01]  /*22a0*/  F2FP.F16.F32.PACK_AB R123, R127, R126 ;  /* 0x0000007e7f7b723e */ /* 0x000fe200000000ff */
[----:B------:R-:W-:Y:S01]  /*22b0*/  VIADD R3, R3, UR7 ;  /* 0x0000000703037c36 */ /* 0x000fe20008000000 */
[----:B------:R-:W-:Y:S02]  /*22c0*/  F2FP.F16.F32.PACK_AB R25, R27, R26 ;  /* 0x0000001a1b19723e */ /* 0x000fe400000000ff */
[----:B------:R-:W-:Y:S02]  /*22d0*/  F2FP.F16.F32.PACK_AB R56, R57, R56 ;  /* 0x000000383938723e */ /* 0x000fe400000000ff */
[----:B------:R-:W-:Y:S02]  /*22e0*/  F2FP.F16.F32.PACK_AB R96, R97, R96 ;  /* 0x000000606160723e */ /* 0x000fe400000000ff */
[----:B------:R-:W-:Y:S02]  /*22f0*/  F2FP.F16.F32.PACK_AB R26, R29, R28 ;  /* 0x0000001c1d1a723e */ /* 0x000fe400000000ff */
[----:B------:R-:W-:-:S02]  /*2300*/  F2FP.F16.F32.PACK_AB R27, R31, R30 ;  /* 0x0000001e1f1b723e */ /* 0x000fc400000000ff */
[----:B------:R-:W-:Y:S02]  /*2310*/  F2FP.F16.F32.PACK_AB R57, R59, R58 ;  /* 0x0000003a3b39723e */ /* 0x000fe400000000ff */
[----:B------:R-:W-:Y:S02]  /*2320*/  F2FP.F16.F32.PACK_AB R97, R99, R98 ;  /* 0x000000626361723e */ /* 0x000fe400000000ff */
[----:B------:R-:W-:Y:S02]  /*2330*/  F2FP.F16.F32.PACK_AB R128, R129, R128 ;  /* 0x000000808180723e */ /* 0x000fe400000000ff */
[----:B------:R-:W-:Y:S01]  /*2340*/  F2FP.F16.F32.PACK_AB R58, R61, R60 ;  /* 0x0000003c3d3a723e */ /* 0x000fe200000000ff */
[----:B------:R-:W1:Y:S01]  /*2350*/  @!P2 SYNCS.CCTL.IV [UR7+0x18008] ;  /* 0x01800800ff00a9b1 */ /* 0x000e620008000007 */
[----:B------:R-:W-:Y:S01]  /*2360*/  F2FP.F16.F32.PACK_AB R59, R63, R62 ;  /* 0x0000003e3f3b723e */ /* 0x000fe200000000ff */
[----:B-1----:R-:W-:Y:S01]  /*2370*/  STSM.16.M88.4 [R2], R88 ;  /* 0x0000005802007844 */ /* 0x002fe20000000200 */
[----:B------:R-:W-:-:S02]  /*2380*/  LOP3.LUT R4, R0, 0x40, RZ, 0x3c, !PT ;  /* 0x0000004000047812 */ /* 0x000fc400078e3cff */
[----:B------:R-:W-:Y:S01]  /*2390*/  F2FP.F16.F32.PACK_AB R98, R101, R100 ;  /* 0x000000646562723e */ /* 0x000fe200000000ff */
[----:B------:R-:W-:Y:S01]  /*23a0*/  STSM.16.M88.4 [R2+0x8000], R120 ;  /* 0x0080007802007844 */ /* 0x000fe20000000200 */
[----:B------:R-:W-:Y:S01]  /*23b0*/  F2FP.F16.F32.PACK_AB R99, R103, R102 ;  /* 0x000000666763723e */ /* 0x000fe200000000ff */
[----:B------:R-:W-:Y:S01]  /*23c0*/  VIADD R4, R4, UR7 ;  /* 0x0000000704047c36 */ /* 0x000fe20008000000 */
[----:B------:R-:W-:Y:S01]  /*23d0*/  F2FP.F16.F32.PACK_AB R129, R131, R130 ;  /* 0x000000828381723e */ /* 0x000fe200000000ff */
[----:B------:R-:W-:Y:S01]  /*23e0*/  STSM.16.M88.4 [R2+0x4000], R24 ;  /* 0x0040001802007844 */ /* 0x000fe20000000200 */
[----:B------:R-:W-:Y:S02]  /*23f0*/  F2FP.F16.F32.PACK_AB R32, R33, R32 ;  /* 0x000000202120723e */ /* 0x000fe400000000ff */
[----:B------:R-:W-:Y:S01]  /*2400*/  F2FP.F16.F32.PACK_AB R130, R133, R132 ;  /* 0x000000848582723e */ /* 0x000fe200000000ff */
[----:B------:R-:W-:Y:S01]  /*2410*/  STSM.16.M88.4 [R2+0xc000], R56 ;  /* 0x00c0003802007844 */ /* 0x000fe20000000200 */
[----:B------:R-:W-:-:S02]  /*2420*/  F2FP.F16.F32.PACK_AB R131, R135, R134 ;  /* 0x000000868783723e */ /* 0x000fc400000000ff */
[----:B------:R-:W-:Y:S01]  /*2430*/  F2FP.F16.F32.PACK_AB R33, R35, R34 ;  /* 0x000000222321723e */ /* 0x000fe200000000ff */
[----:B------:R-:W-:Y:S01]  /*2440*/  STSM.16.M88.4 [R3], R96 ;  /* 0x0000006003007844 */ /* 0x000fe20000000200 */
[----:B------:R-:W-:Y:S02]  /*2450*/  F2FP.F16.F32.PACK_AB R64, R65, R64 ;  /* 0x000000404140723e */ /* 0x000fe400000000ff */
[----:B------:R-:W-:Y:S01]  /*2460*/  F2FP.F16.F32.PACK_AB R104, R105, R104 ;  /* 0x000000686968723e */ /* 0x000fe200000000ff */
[----:B------:R-:W-:Y:S01]  /*2470*/  STSM.16.M88.4 [R3+0x8000], R128 ;  /* 0x0080008003007844 */ /* 0x000fe20000000200 */
[----:B------:R-:W-:Y:S02]  /*2480*/  F2FP.F16.F32.PACK_AB R34, R37, R36 ;  /* 0x000000242522723e */ /* 0x000fe400000000ff */
[----:B------:R-:W-:Y:S02]  /*2490*/  F2FP.F16.F32.PACK_AB R35, R39, R38 ;  /* 0x000000262723723e */ /* 0x000fe400000000ff */
[----:B------:R-:W-:-:S02]  /*24a0*/  F2FP.F16.F32.PACK_AB R65, R67, R66 ;  /* 0x000000424341723e */ /* 0x000fc400000000ff */
[----:B------:R-:W-:Y:S01]  /*24b0*/  F2FP.F16.F32.PACK_AB R105, R107, R106 ;  /* 0x0000006a6b69723e */ /* 0x000fe200000000ff */
[----:B------:R-:W-:Y:S01]  /*24c0*/  STSM.16.M88.4 [R3+0x4000], R32 ;  /* 0x0040002003007844 */ /* 0x000fe20000000200 */
[----:B------:R-:W-:Y:S02]  /*24d0*/  F2FP.F16.F32.PACK_AB R136, R137, R136 ;  /* 0x000000888988723e */ /* 0x000fe400000000ff */
[----:B------:R-:W-:Y:S02]  /*24e0*/  F2FP.F16.F32.PACK_AB R66, R69, R68 ;  /* 0x000000444542723e */ /* 0x000fe400000000ff */
[----:B------:R-:W-:Y:S02]  /*24f0*/  F2FP.F16.F32.PACK_AB R67, R71, R70 ;  /* 0x000000464743723e */ /* 0x000fe400000000ff */
[----:B------:R-:W-:Y:S02]  /*2500*/  LOP3.LUT R0, R0, 0x60, RZ, 0x3c, !PT ;  /* 0x0000006000007812 */ /* 0x000fe400078e3cff */
[----:B------:R-:W-:Y:S01]  /*2510*/  F2FP.F16.F32.PACK_AB R106, R109, R108 ;  /* 0x0000006c6d6a723e */ /* 0x000fe200000000ff */
[----:B------:R-:W-:Y:S01]  /*2520*/  STSM.16.M88.4 [R3+0xc000], R64 ;  /* 0x00c0004003007844 */ /* 0x000fe20000000200 */
[----:B------:R-:W-:Y:S01]  /*2530*/  F2FP.F16.F32.PACK_AB R107, R111, R110 ;  /* 0x0000006e6f6b723e */ /* 0x000fe200000000ff */
[----:B------:R-:W-:Y:S01]  /*2540*/  VIADD R0, R0, UR7 ;  /* 0x0000000700007c36 */ /* 0x000fe20008000000 */
[----:B------:R-:W-:-:S02]  /*2550*/  F2FP.F16.F32.PACK_AB R137, R139, R138 ;  /* 0x0000008a8b89723e */ /* 0x000fc400000000ff */
[----:B------:R-:W-:Y:S01]  /*2560*/  F2FP.F16.F32.PACK_AB R40, R41, R40 ;  /* 0x000000282928723e */ /* 0x000fe200000000ff */
[----:B------:R-:W-:Y:S01]  /*2570*/  STSM.16.M88.4 [R4], R104 ;  /* 0x0000006804007844 */ /* 0x000fe20000000200 */
[----:B------:R-:W-:Y:S02]  /*2580*/  F2FP.F16.F32.PACK_AB R138, R141, R140 ;  /* 0x0000008c8d8a723e */ /* 0x000fe400000000ff */
[----:B------:R-:W-:Y:S02]  /*2590*/  F2FP.F16.F32.PACK_AB R139, R143, R142 ;  /* 0x0000008e8f8b723e */ /* 0x000fe400000000ff */
[----:B------:R-:W-:Y:S02]  /*25a0*/  F2FP.F16.F32.PACK_AB R41, R43, R42 ;  /* 0x0000002a2b29723e */ /* 0x000fe400000000ff */
[----:B------:R-:W-:Y:S01]  /*25b0*/  F2FP.F16.F32.PACK_AB R72, R73, R72 ;  /* 0x000000484948723e */ /* 0x000fe200000000ff */
[----:B------:R-:W-:Y:S01]  /*25c0*/  STSM.16.M88.4 [R4+0x8000], R136 ;  /* 0x0080008804007844 */ /* 0x000fe20000000200 */
[----:B------:R-:W-:-:S02]  /*25d0*/  F2FP.F16.F32.PACK_AB R112, R113, R112 ;  /* 0x000000707170723e */ /* 0x000fc400000000ff */
[----:B------:R-:W-:Y:S02]  /*25e0*/  F2FP.F16.F32.PACK_AB R42, R45, R44 ;  /* 0x0000002c2d2a723e */ /* 0x000fe400000000ff */
[----:B------:R-:W-:Y:S02]  /*25f0*/  F2FP.F16.F32.PACK_AB R43, R47, R46 ;  /* 0x0000002e2f2b723e */ /* 0x000fe400000000ff */
[----:B------:R-:W-:Y:S02]  /*2600*/  F2FP.F16.F32.PACK_AB R73, R75, R74 ;  /* 0x0000004a4b49723e */ /* 0x000fe400000000ff */
[----:B------:R-:W-:Y:S01]  /*2610*/  F2FP.F16.F32.PACK_AB R113, R115, R114 ;  /* 0x000000727371723e */ /* 0x000fe200000000ff */
[----:B------:R-:W-:Y:S01]  /*2620*/  STSM.16.M88.4 [R4+0x4000], R40 ;  /* 0x0040002804007844 */ /* 0x000fe20000000200 */
[----:B------:R-:W-:Y:S02]  /*2630*/  F2FP.F16.F32.PACK_AB R144, R145, R144 ;  /* 0x000000909190723e */ /* 0x000fe400000000ff */
[----:B------:R-:W-:-:S02]  /*2640*/  F2FP.F16.F32.PACK_AB R74, R77, R76 ;  /* 0x0000004c4d4a723e */ /* 0x000fc400000000ff */
[----:B------:R-:W-:Y:S02]  /*2650*/  F2FP.F16.F32.PACK_AB R75, R79, R78 ;  /* 0x0000004e4f4b723e */ /* 0x000fe400000000ff */
[----:B------:R-:W-:Y:S02]  /*2660*/  F2FP.F16.F32.PACK_AB R114, R117, R116 ;  /* 0x000000747572723e */ /* 0x000fe400000000ff */
[----:B------:R-:W-:Y:S01]  /*2670*/  F2FP.F16.F32.PACK_AB R115, R119, R118 ;  /* 0x000000767773723e */ /* 0x000fe200000000ff */
[----:B------:R-:W-:Y:S01]  /*2680*/  STSM.16.M88.4 [R4+0xc000], R72 ;  /* 0x00c0004804007844 */ /* 0x000fe20000000200 */
[----:B------:R-:W-:Y:S02]  /*2690*/  F2FP.F16.F32.PACK_AB R145, R147, R146 ;  /* 0x000000929391723e */ /* 0x000fe400000000ff */
[----:B------:R-:W-:Y:S01]  /*26a0*/  F2FP.F16.F32.PACK_AB R48, R49, R48 ;  /* 0x000000303130723e */ /* 0x000fe200000000ff */
[----:B------:R-:W-:Y:S01]  /*26b0*/  STSM.16.M88.4 [R0], R112 ;  /* 0x0000007000007844 */ /* 0x000fe20000000200 */
[----:B------:R-:W-:-:S02]  /*26c0*/  F2FP.F16.F32.PACK_AB R146, R149, R148 ;  /* 0x000000949592723e */ /* 0x000fc400000000ff */
[----:B------:R-:W-:Y:S02]  /*26d0*/  F2FP.F16.F32.PACK_AB R147, R151, R150 ;  /* 0x000000969793723e */ /* 0x000fe400000000ff */
        /* <DEDUP_REMOVED lines=9> */
[----:B------:R-:W-:-:S03]  /*2770*/  ISETP.LT.U32.AND P0, PT, R6, 0x40, P0 ;  /* 0x000000400600780c */ /* 0x000fc60000701070 */
[----:B------:R-:W-:Y:S01]  /*2780*/  STSM.16.M88.4 [R0+0xc000], R80 ;  /* 0x00c0005000007844 */ /* 0x000fe20000000200 */
[----:B------:R1:W-:Y:S06]  /*2790*/  MEMBAR.ALL.CTA ;  /* 0x0000000000007992 */ /* 0x0003ec0000008000 */
[----:B-1----:R-:W1:Y:S03]  /*27a0*/  FENCE.VIEW.ASYNC.S ;  /* 0x00000000000073c6 */ /* 0x002e660000000000 */
[----:B-1----:R-:W-:Y:S01]  /*27b0*/  VOTEU.ANY UP0, P0 ;  /* 0x00000000003f7886 */ /* 0x002fe20000000100 */
[----:B------:R-:W-:-:S04]  /*27c0*/  VOTEU.ANY UP1, P0 ;  /* 0x00000000003f7886 */ /* 0x000fc80000020100 */
[----:B------:R-:W-:Y:S01]  /*27d0*/  @UP0 UMOV UR4, UR24 ;  /* 0x0000001800040c82 */ /* 0x000fe20008000000 */
[----:B------:R-:W-:Y:S01]  /*27e0*/  @UP0 UMOV UR5, UR25 ;  /* 0x0000001900050c82 */ /* 0x000fe20008000000 */
[----:B------:R-:W-:Y:S06]  /*27f0*/  BAR.SYNC.DEFER_BLOCKING 0x0 ;  /* 0x0000000000007b1d */ /* 0x000fec0000010000 */
[----:B------:R1:W-:Y:S01]  /*2800*/  @UP1 UTMASTG.2D [UR8], [UR4] ;  /* 0x00000008040013b5 */ /* 0x0003e20008008000 */
[----:B------:R0:W-:Y:S01]  /*2810*/  UTMACMDFLUSH ;  /* 0x00000000000079b7 */ /* 0x0001e20000000000 */
[----:B------:R-:W-:-:S04]  /*2820*/  DEPBAR.LE SB0, 0x0 ;  /* 0x000080000000791a */ /* 0x000fc80000000000 */
[----:B------:R-:W-:Y:S06]  /*2830*/  BAR.SYNC.DEFER_BLOCKING 0x0 ;  /* 0x0000000000007b1d */ /* 0x000fec0000010000 */
[----:B-1----:R-:W-:Y:S05]  /*2840*/  EXIT ;  /* 0x000000000000794d */ /* 0x002fea0003800000 */
.L_x_48:
[----:B------:R-:W1:Y:S02]  /*2850*/  SYNCS.PHASECHK.TRANS64.TRYWAIT P0, [UR28+0x18000], R2 ;  /* 0x01800002ff0075a7 */ /* 0x000e64000800015c */
[----:B-1----:R-:W-:Y:S05]  /*2860*/  @!P0 BRA `(.L_x_48) ;  /* 0xfffffffc00f88947 */ /* 0x002fea000383ffff */
[----:B------:R-:W-:Y:S05]  /*2870*/  BRA `(.L_x_50) ;  /* 0xfffffff400947947 */ /* 0x000fea000383ffff */
.L_x_51:
[----:B------:R-:W-:-:S00]  /*2880*/  BRA `(.L_x_51) ;  /* 0xfffffffc00fc7947 */ /* 0x000fc0000383ffff */
[----:B------:R-:W-:-:S00]  /*2890*/  NOP ;  /* 0x0000000000007918 */ /* 0x000fc00000000000 */
        /* <DEDUP_REMOVED lines=14> */
.L_x_52:


//--------------------- .nv.shared.gluon_wgmma    --------------------------
	.section	.nv.shared.gluon_wgmma,"aw",@nobits
	.sectionflags	@""
	.align	16
	.zero		1024


//--------------------- .nv.shared.reserved.0     --------------------------
	.section	.nv.shared.reserved.0,"aw",@nobits
	.weak		__nv_reservedSMEM_offset_0_alias
	.size		__nv_reservedSMEM_offset_0_alias, 0, 0
	.other		__nv_reservedSMEM_offset_0_alias,@"STO_CUDA_RESERVED_SHARED STV_DEFAULT"
__nv_reservedSMEM_offset_0_alias:
	.zero		0


//--------------------- .nv.constant0.gluon_wgmma --------------------------
	.section	.nv.constant0.gluon_wgmma,"a",@progbits
	.sectionflags	@""
	.align	4
.nv.constant0.gluon_wgmma:
	.zero		608


//--------------------- SYMBOLS --------------------------

	.type		.nv.reservedSmem.offset0,@object
	.size		.nv.reservedSmem.offset0,0x4
